//
// Generated by NVIDIA NVVM Compiler
//
// Compiler Build ID: CL-36424714
// Cuda compilation tools, release 13.0, V13.0.88
// Based on NVVM 20.0.0
//

.version 9.0
.target sm_100
.address_size 64

	// .globl	_Z9madfilterPiiiiPfS_PbS0_S0_S0_il
.global .align 4 .b8 precalc_xorwow_matrix[102400];
.global .align 4 .b8 precalc_xorwow_offset_matrix[102400];
.global .align 4 .b8 mrg32k3aM1[2304];
.global .align 4 .b8 mrg32k3aM2[2304];
.global .align 4 .b8 mrg32k3aM1SubSeq[2016];
.global .align 4 .b8 mrg32k3aM2SubSeq[2016];
.global .align 4 .b8 mrg32k3aM1Seq[2304];
.global .align 4 .b8 mrg32k3aM2Seq[2304];
.const .align 8 .b8 __cr_lgamma_table[72];

.visible .entry _Z9madfilterPiiiiPfS_PbS0_S0_S0_il(
	.param .u64 .ptr .align 1 _Z9madfilterPiiiiPfS_PbS0_S0_S0_il_param_0,
	.param .u32 _Z9madfilterPiiiiPfS_PbS0_S0_S0_il_param_1,
	.param .u32 _Z9madfilterPiiiiPfS_PbS0_S0_S0_il_param_2,
	.param .u32 _Z9madfilterPiiiiPfS_PbS0_S0_S0_il_param_3,
	.param .u64 .ptr .align 1 _Z9madfilterPiiiiPfS_PbS0_S0_S0_il_param_4,
	.param .u64 .ptr .align 1 _Z9madfilterPiiiiPfS_PbS0_S0_S0_il_param_5,
	.param .u64 .ptr .align 1 _Z9madfilterPiiiiPfS_PbS0_S0_S0_il_param_6,
	.param .u64 .ptr .align 1 _Z9madfilterPiiiiPfS_PbS0_S0_S0_il_param_7,
	.param .u64 .ptr .align 1 _Z9madfilterPiiiiPfS_PbS0_S0_S0_il_param_8,
	.param .u64 .ptr .align 1 _Z9madfilterPiiiiPfS_PbS0_S0_S0_il_param_9,
	.param .u32 _Z9madfilterPiiiiPfS_PbS0_S0_S0_il_param_10,
	.param .u64 _Z9madfilterPiiiiPfS_PbS0_S0_S0_il_param_11
)
{
	.local .align 16 .b8 	__local_depot0[2096];
	.reg .b64 	%SP;
	.reg .b64 	%SPL;
	.reg .pred 	%p<711>;
	.reg .b16 	%rs<8>;
	.reg .b32 	%r<2630>;
	.reg .b32 	%f<604>;
	.reg .b64 	%rd<118>;
	.reg .b64 	%fd<18>;

	mov.u64 	%SPL, __local_depot0;
	ld.param.u64 	%rd25, [_Z9madfilterPiiiiPfS_PbS0_S0_S0_il_param_0];
	ld.param.u32 	%r1248, [_Z9madfilterPiiiiPfS_PbS0_S0_S0_il_param_1];
	ld.param.u32 	%r1251, [_Z9madfilterPiiiiPfS_PbS0_S0_S0_il_param_2];
	ld.param.u64 	%rd26, [_Z9madfilterPiiiiPfS_PbS0_S0_S0_il_param_4];
	ld.param.u64 	%rd27, [_Z9madfilterPiiiiPfS_PbS0_S0_S0_il_param_5];
	ld.param.u64 	%rd21, [_Z9madfilterPiiiiPfS_PbS0_S0_S0_il_param_7];
	ld.param.u64 	%rd23, [_Z9madfilterPiiiiPfS_PbS0_S0_S0_il_param_9];
	ld.param.u32 	%r1250, [_Z9madfilterPiiiiPfS_PbS0_S0_S0_il_param_10];
	ld.param.u64 	%rd24, [_Z9madfilterPiiiiPfS_PbS0_S0_S0_il_param_11];
	cvta.to.global.u64 	%rd1, %rd25;
	cvta.to.global.u64 	%rd2, %rd26;
	cvta.to.global.u64 	%rd3, %rd27;
	add.u64 	%rd4, %SPL, 0;
	add.u64 	%rd5, %SPL, 48;
	add.u64 	%rd6, %SPL, 1072;
	mov.b32 	%r1252, 0;
	st.local.v4.u32 	[%rd5], {%r1252, %r1252, %r1252, %r1252};
	st.local.v4.u32 	[%rd5+16], {%r1252, %r1252, %r1252, %r1252};
	st.local.v4.u32 	[%rd5+32], {%r1252, %r1252, %r1252, %r1252};
	st.local.v4.u32 	[%rd5+48], {%r1252, %r1252, %r1252, %r1252};
	st.local.v4.u32 	[%rd5+64], {%r1252, %r1252, %r1252, %r1252};
	st.local.v4.u32 	[%rd5+80], {%r1252, %r1252, %r1252, %r1252};
	st.local.v4.u32 	[%rd5+96], {%r1252, %r1252, %r1252, %r1252};
	st.local.v4.u32 	[%rd5+112], {%r1252, %r1252, %r1252, %r1252};
	st.local.v4.u32 	[%rd5+128], {%r1252, %r1252, %r1252, %r1252};
	st.local.v4.u32 	[%rd5+144], {%r1252, %r1252, %r1252, %r1252};
	st.local.v4.u32 	[%rd5+160], {%r1252, %r1252, %r1252, %r1252};
	st.local.v4.u32 	[%rd5+176], {%r1252, %r1252, %r1252, %r1252};
	st.local.v4.u32 	[%rd5+192], {%r1252, %r1252, %r1252, %r1252};
	st.local.v4.u32 	[%rd5+208], {%r1252, %r1252, %r1252, %r1252};
	st.local.v4.u32 	[%rd5+224], {%r1252, %r1252, %r1252, %r1252};
	st.local.v4.u32 	[%rd5+240], {%r1252, %r1252, %r1252, %r1252};
	st.local.v4.u32 	[%rd5+256], {%r1252, %r1252, %r1252, %r1252};
	st.local.v4.u32 	[%rd5+272], {%r1252, %r1252, %r1252, %r1252};
	st.local.v4.u32 	[%rd5+288], {%r1252, %r1252, %r1252, %r1252};
	st.local.v4.u32 	[%rd5+304], {%r1252, %r1252, %r1252, %r1252};
	st.local.v4.u32 	[%rd5+320], {%r1252, %r1252, %r1252, %r1252};
	st.local.v4.u32 	[%rd5+336], {%r1252, %r1252, %r1252, %r1252};
	st.local.v4.u32 	[%rd5+352], {%r1252, %r1252, %r1252, %r1252};
	st.local.v4.u32 	[%rd5+368], {%r1252, %r1252, %r1252, %r1252};
	st.local.v4.u32 	[%rd5+384], {%r1252, %r1252, %r1252, %r1252};
	st.local.v4.u32 	[%rd5+400], {%r1252, %r1252, %r1252, %r1252};
	st.local.v4.u32 	[%rd5+416], {%r1252, %r1252, %r1252, %r1252};
	st.local.v4.u32 	[%rd5+432], {%r1252, %r1252, %r1252, %r1252};
	st.local.v4.u32 	[%rd5+448], {%r1252, %r1252, %r1252, %r1252};
	st.local.v4.u32 	[%rd5+464], {%r1252, %r1252, %r1252, %r1252};
	st.local.v4.u32 	[%rd5+480], {%r1252, %r1252, %r1252, %r1252};
	st.local.v4.u32 	[%rd5+496], {%r1252, %r1252, %r1252, %r1252};
	st.local.v4.u32 	[%rd5+512], {%r1252, %r1252, %r1252, %r1252};
	st.local.v4.u32 	[%rd5+528], {%r1252, %r1252, %r1252, %r1252};
	st.local.v4.u32 	[%rd5+544], {%r1252, %r1252, %r1252, %r1252};
	st.local.v4.u32 	[%rd5+560], {%r1252, %r1252, %r1252, %r1252};
	st.local.v4.u32 	[%rd5+576], {%r1252, %r1252, %r1252, %r1252};
	st.local.v4.u32 	[%rd5+592], {%r1252, %r1252, %r1252, %r1252};
	st.local.v4.u32 	[%rd5+608], {%r1252, %r1252, %r1252, %r1252};
	st.local.v4.u32 	[%rd5+624], {%r1252, %r1252, %r1252, %r1252};
	st.local.v4.u32 	[%rd5+640], {%r1252, %r1252, %r1252, %r1252};
	st.local.v4.u32 	[%rd5+656], {%r1252, %r1252, %r1252, %r1252};
	st.local.v4.u32 	[%rd5+672], {%r1252, %r1252, %r1252, %r1252};
	st.local.v4.u32 	[%rd5+688], {%r1252, %r1252, %r1252, %r1252};
	st.local.v4.u32 	[%rd5+704], {%r1252, %r1252, %r1252, %r1252};
	st.local.v4.u32 	[%rd5+720], {%r1252, %r1252, %r1252, %r1252};
	st.local.v4.u32 	[%rd5+736], {%r1252, %r1252, %r1252, %r1252};
	st.local.v4.u32 	[%rd5+752], {%r1252, %r1252, %r1252, %r1252};
	st.local.v4.u32 	[%rd5+768], {%r1252, %r1252, %r1252, %r1252};
	st.local.v4.u32 	[%rd5+784], {%r1252, %r1252, %r1252, %r1252};
	st.local.v4.u32 	[%rd5+800], {%r1252, %r1252, %r1252, %r1252};
	st.local.v4.u32 	[%rd5+816], {%r1252, %r1252, %r1252, %r1252};
	st.local.v4.u32 	[%rd5+832], {%r1252, %r1252, %r1252, %r1252};
	st.local.v4.u32 	[%rd5+848], {%r1252, %r1252, %r1252, %r1252};
	st.local.v4.u32 	[%rd5+864], {%r1252, %r1252, %r1252, %r1252};
	st.local.v4.u32 	[%rd5+880], {%r1252, %r1252, %r1252, %r1252};
	st.local.v4.u32 	[%rd5+896], {%r1252, %r1252, %r1252, %r1252};
	st.local.v4.u32 	[%rd5+912], {%r1252, %r1252, %r1252, %r1252};
	st.local.v4.u32 	[%rd5+928], {%r1252, %r1252, %r1252, %r1252};
	st.local.v4.u32 	[%rd5+944], {%r1252, %r1252, %r1252, %r1252};
	st.local.v4.u32 	[%rd5+960], {%r1252, %r1252, %r1252, %r1252};
	st.local.v4.u32 	[%rd5+976], {%r1252, %r1252, %r1252, %r1252};
	st.local.v4.u32 	[%rd5+992], {%r1252, %r1252, %r1252, %r1252};
	st.local.v4.u32 	[%rd5+1008], {%r1252, %r1252, %r1252, %r1252};
	st.local.v4.u32 	[%rd6], {%r1252, %r1252, %r1252, %r1252};
	st.local.v4.u32 	[%rd6+16], {%r1252, %r1252, %r1252, %r1252};
	st.local.v4.u32 	[%rd6+32], {%r1252, %r1252, %r1252, %r1252};
	st.local.v4.u32 	[%rd6+48], {%r1252, %r1252, %r1252, %r1252};
	st.local.v4.u32 	[%rd6+64], {%r1252, %r1252, %r1252, %r1252};
	st.local.v4.u32 	[%rd6+80], {%r1252, %r1252, %r1252, %r1252};
	st.local.v4.u32 	[%rd6+96], {%r1252, %r1252, %r1252, %r1252};
	st.local.v4.u32 	[%rd6+112], {%r1252, %r1252, %r1252, %r1252};
	st.local.v4.u32 	[%rd6+128], {%r1252, %r1252, %r1252, %r1252};
	st.local.v4.u32 	[%rd6+144], {%r1252, %r1252, %r1252, %r1252};
	st.local.v4.u32 	[%rd6+160], {%r1252, %r1252, %r1252, %r1252};
	st.local.v4.u32 	[%rd6+176], {%r1252, %r1252, %r1252, %r1252};
	st.local.v4.u32 	[%rd6+192], {%r1252, %r1252, %r1252, %r1252};
	st.local.v4.u32 	[%rd6+208], {%r1252, %r1252, %r1252, %r1252};
	st.local.v4.u32 	[%rd6+224], {%r1252, %r1252, %r1252, %r1252};
	st.local.v4.u32 	[%rd6+240], {%r1252, %r1252, %r1252, %r1252};
	st.local.v4.u32 	[%rd6+256], {%r1252, %r1252, %r1252, %r1252};
	st.local.v4.u32 	[%rd6+272], {%r1252, %r1252, %r1252, %r1252};
	st.local.v4.u32 	[%rd6+288], {%r1252, %r1252, %r1252, %r1252};
	st.local.v4.u32 	[%rd6+304], {%r1252, %r1252, %r1252, %r1252};
	st.local.v4.u32 	[%rd6+320], {%r1252, %r1252, %r1252, %r1252};
	st.local.v4.u32 	[%rd6+336], {%r1252, %r1252, %r1252, %r1252};
	st.local.v4.u32 	[%rd6+352], {%r1252, %r1252, %r1252, %r1252};
	st.local.v4.u32 	[%rd6+368], {%r1252, %r1252, %r1252, %r1252};
	st.local.v4.u32 	[%rd6+384], {%r1252, %r1252, %r1252, %r1252};
	st.local.v4.u32 	[%rd6+400], {%r1252, %r1252, %r1252, %r1252};
	st.local.v4.u32 	[%rd6+416], {%r1252, %r1252, %r1252, %r1252};
	st.local.v4.u32 	[%rd6+432], {%r1252, %r1252, %r1252, %r1252};
	st.local.v4.u32 	[%rd6+448], {%r1252, %r1252, %r1252, %r1252};
	st.local.v4.u32 	[%rd6+464], {%r1252, %r1252, %r1252, %r1252};
	st.local.v4.u32 	[%rd6+480], {%r1252, %r1252, %r1252, %r1252};
	st.local.v4.u32 	[%rd6+496], {%r1252, %r1252, %r1252, %r1252};
	st.local.v4.u32 	[%rd6+512], {%r1252, %r1252, %r1252, %r1252};
	st.local.v4.u32 	[%rd6+528], {%r1252, %r1252, %r1252, %r1252};
	st.local.v4.u32 	[%rd6+544], {%r1252, %r1252, %r1252, %r1252};
	st.local.v4.u32 	[%rd6+560], {%r1252, %r1252, %r1252, %r1252};
	st.local.v4.u32 	[%rd6+576], {%r1252, %r1252, %r1252, %r1252};
	st.local.v4.u32 	[%rd6+592], {%r1252, %r1252, %r1252, %r1252};
	st.local.v4.u32 	[%rd6+608], {%r1252, %r1252, %r1252, %r1252};
	st.local.v4.u32 	[%rd6+624], {%r1252, %r1252, %r1252, %r1252};
	st.local.v4.u32 	[%rd6+640], {%r1252, %r1252, %r1252, %r1252};
	st.local.v4.u32 	[%rd6+656], {%r1252, %r1252, %r1252, %r1252};
	st.local.v4.u32 	[%rd6+672], {%r1252, %r1252, %r1252, %r1252};
	st.local.v4.u32 	[%rd6+688], {%r1252, %r1252, %r1252, %r1252};
	st.local.v4.u32 	[%rd6+704], {%r1252, %r1252, %r1252, %r1252};
	st.local.v4.u32 	[%rd6+720], {%r1252, %r1252, %r1252, %r1252};
	st.local.v4.u32 	[%rd6+736], {%r1252, %r1252, %r1252, %r1252};
	st.local.v4.u32 	[%rd6+752], {%r1252, %r1252, %r1252, %r1252};
	st.local.v4.u32 	[%rd6+768], {%r1252, %r1252, %r1252, %r1252};
	st.local.v4.u32 	[%rd6+784], {%r1252, %r1252, %r1252, %r1252};
	st.local.v4.u32 	[%rd6+800], {%r1252, %r1252, %r1252, %r1252};
	st.local.v4.u32 	[%rd6+816], {%r1252, %r1252, %r1252, %r1252};
	st.local.v4.u32 	[%rd6+832], {%r1252, %r1252, %r1252, %r1252};
	st.local.v4.u32 	[%rd6+848], {%r1252, %r1252, %r1252, %r1252};
	st.local.v4.u32 	[%rd6+864], {%r1252, %r1252, %r1252, %r1252};
	st.local.v4.u32 	[%rd6+880], {%r1252, %r1252, %r1252, %r1252};
	st.local.v4.u32 	[%rd6+896], {%r1252, %r1252, %r1252, %r1252};
	st.local.v4.u32 	[%rd6+912], {%r1252, %r1252, %r1252, %r1252};
	st.local.v4.u32 	[%rd6+928], {%r1252, %r1252, %r1252, %r1252};
	st.local.v4.u32 	[%rd6+944], {%r1252, %r1252, %r1252, %r1252};
	st.local.v4.u32 	[%rd6+960], {%r1252, %r1252, %r1252, %r1252};
	st.local.v4.u32 	[%rd6+976], {%r1252, %r1252, %r1252, %r1252};
	st.local.v4.u32 	[%rd6+992], {%r1252, %r1252, %r1252, %r1252};
	st.local.v4.u32 	[%rd6+1008], {%r1252, %r1252, %r1252, %r1252};
	mov.u32 	%r1253, %tid.x;
	mov.u32 	%r1254, %ctaid.x;
	mov.u32 	%r1255, %ntid.x;
	mad.lo.s32 	%r1, %r1254, %r1255, %r1253;
	mul.lo.s32 	%r2, %r1248, %r1;
	add.s32 	%r3, %r2, %r1248;
	setp.ge.s32 	%p1, %r1, %r1251;
	@%p1 bra 	$L__BB0_782;
	setp.lt.s32 	%p2, %r1248, 1;
	mov.b32 	%r2299, 0;
	mov.u32 	%r2316, %r2299;
	mov.u32 	%r2317, %r2299;
	@%p2 bra 	$L__BB0_23;
	add.s32 	%r1259, %r2, 1;
	max.s32 	%r1260, %r3, %r1259;
	sub.s32 	%r4, %r1260, %r2;
	and.b32  	%r5, %r4, 3;
	sub.s32 	%r1261, %r2, %r1260;
	setp.gt.u32 	%p3, %r1261, -4;
	mov.b32 	%r2317, 0;
	mov.u32 	%r2316, %r2317;
	mov.u32 	%r2299, %r2317;
	mov.u32 	%r2308, %r2;
	@%p3 bra 	$L__BB0_17;
	and.b32  	%r6, %r4, -4;
	mov.b32 	%r2317, 0;
	mov.u32 	%r2308, %r2;
	mov.u32 	%r2297, %r2317;
$L__BB0_4:
	mul.wide.s32 	%rd31, %r2308, 4;
	add.s64 	%rd7, %rd1, %rd31;
	ld.global.u32 	%r12, [%rd7];
	setp.eq.s32 	%p4, %r12, 0;
	@%p4 bra 	$L__BB0_7;
	setp.eq.s32 	%p5, %r12, 255;
	@%p5 bra 	$L__BB0_7;
	mul.wide.s32 	%rd32, %r12, 4;
	add.s64 	%rd33, %rd6, %rd32;
	ld.local.u32 	%r1263, [%rd33];
	add.s32 	%r1264, %r1263, 1;
	st.local.u32 	[%rd33], %r1264;
	add.s32 	%r1265, %r2299, %r2;
	mul.wide.s32 	%rd34, %r1265, 4;
	add.s64 	%rd35, %rd3, %rd34;
	st.global.u32 	[%rd35], %r12;
	add.s32 	%r2299, %r2299, 1;
$L__BB0_7:
	ld.global.u32 	%r15, [%rd7+4];
	add.s32 	%r1266, %r12, %r2316;
	add.s32 	%r16, %r15, %r1266;
	mad.lo.s32 	%r1267, %r12, %r12, %r2317;
	mad.lo.s32 	%r17, %r15, %r15, %r1267;
	setp.eq.s32 	%p6, %r15, 0;
	@%p6 bra 	$L__BB0_10;
	setp.eq.s32 	%p7, %r15, 255;
	@%p7 bra 	$L__BB0_10;
	mul.wide.s32 	%rd36, %r15, 4;
	add.s64 	%rd37, %rd6, %rd36;
	ld.local.u32 	%r1268, [%rd37];
	add.s32 	%r1269, %r1268, 1;
	st.local.u32 	[%rd37], %r1269;
	add.s32 	%r1270, %r2299, %r2;
	mul.wide.s32 	%rd38, %r1270, 4;
	add.s64 	%rd39, %rd3, %rd38;
	st.global.u32 	[%rd39], %r15;
	add.s32 	%r2299, %r2299, 1;
$L__BB0_10:
	ld.global.u32 	%r20, [%rd7+8];
	setp.eq.s32 	%p8, %r20, 0;
	@%p8 bra 	$L__BB0_13;
	setp.eq.s32 	%p9, %r20, 255;
	@%p9 bra 	$L__BB0_13;
	mul.wide.s32 	%rd40, %r20, 4;
	add.s64 	%rd41, %rd6, %rd40;
	ld.local.u32 	%r1271, [%rd41];
	add.s32 	%r1272, %r1271, 1;
	st.local.u32 	[%rd41], %r1272;
	add.s32 	%r1273, %r2299, %r2;
	mul.wide.s32 	%rd42, %r1273, 4;
	add.s64 	%rd43, %rd3, %rd42;
	st.global.u32 	[%rd43], %r20;
	add.s32 	%r2299, %r2299, 1;
$L__BB0_13:
	ld.global.u32 	%r23, [%rd7+12];
	add.s32 	%r1274, %r20, %r16;
	add.s32 	%r2316, %r23, %r1274;
	mad.lo.s32 	%r1275, %r20, %r20, %r17;
	mad.lo.s32 	%r2317, %r23, %r23, %r1275;
	setp.eq.s32 	%p10, %r23, 0;
	@%p10 bra 	$L__BB0_16;
	setp.eq.s32 	%p11, %r23, 255;
	@%p11 bra 	$L__BB0_16;
	mul.wide.s32 	%rd44, %r23, 4;
	add.s64 	%rd45, %rd6, %rd44;
	ld.local.u32 	%r1276, [%rd45];
	add.s32 	%r1277, %r1276, 1;
	st.local.u32 	[%rd45], %r1277;
	add.s32 	%r1278, %r2299, %r2;
	mul.wide.s32 	%rd46, %r1278, 4;
	add.s64 	%rd47, %rd3, %rd46;
	st.global.u32 	[%rd47], %r23;
	add.s32 	%r2299, %r2299, 1;
$L__BB0_16:
	add.s32 	%r2308, %r2308, 4;
	add.s32 	%r2297, %r2297, 4;
	setp.ne.s32 	%p12, %r2297, %r6;
	@%p12 bra 	$L__BB0_4;
$L__BB0_17:
	setp.eq.s32 	%p13, %r5, 0;
	@%p13 bra 	$L__BB0_23;
	mov.b32 	%r2313, 0;
$L__BB0_19:
	.pragma "nounroll";
	mul.wide.s32 	%rd48, %r2308, 4;
	add.s64 	%rd49, %rd1, %rd48;
	ld.global.u32 	%r42, [%rd49];
	add.s32 	%r2316, %r42, %r2316;
	mad.lo.s32 	%r2317, %r42, %r42, %r2317;
	setp.eq.s32 	%p14, %r42, 0;
	@%p14 bra 	$L__BB0_22;
	setp.eq.s32 	%p15, %r42, 255;
	@%p15 bra 	$L__BB0_22;
	mul.wide.s32 	%rd50, %r42, 4;
	add.s64 	%rd51, %rd6, %rd50;
	ld.local.u32 	%r1280, [%rd51];
	add.s32 	%r1281, %r1280, 1;
	st.local.u32 	[%rd51], %r1281;
	add.s32 	%r1282, %r2299, %r2;
	mul.wide.s32 	%rd52, %r1282, 4;
	add.s64 	%rd53, %rd3, %rd52;
	st.global.u32 	[%rd53], %r42;
	add.s32 	%r2299, %r2299, 1;
$L__BB0_22:
	add.s32 	%r2308, %r2308, 1;
	add.s32 	%r2313, %r2313, 1;
	setp.ne.s32 	%p16, %r2313, %r5;
	@%p16 bra 	$L__BB0_19;
$L__BB0_23:
	div.s32 	%r1283, %r2316, %r1248;
	cvt.rn.f32.s32 	%f1, %r1283;
	div.s32 	%r1284, %r2317, %r1248;
	cvt.rn.f32.s32 	%f14, %r1284;
	mul.f32 	%f15, %f1, %f1;
	sub.f32 	%f16, %f14, %f15;
	sqrt.rn.f32 	%f17, %f16;
	cvta.to.global.u64 	%rd54, %rd21;
	mul.wide.s32 	%rd55, %r1, 4;
	add.s64 	%rd56, %rd54, %rd55;
	st.global.f32 	[%rd56], %f17;
	and.b32  	%r52, %r2299, 1;
	setp.eq.b32 	%p17, %r52, 1;
	@%p17 bra 	$L__BB0_68;
	shr.s32 	%r2325, %r2299, 1;
	mov.b32 	%r2318, 0;
	mov.u32 	%r55, %r2318;
$L__BB0_25:
	mul.wide.u32 	%rd57, %r55, 4;
	add.s64 	%rd8, %rd6, %rd57;
	ld.local.u32 	%r1542, [%rd8];
	add.s32 	%r56, %r1542, %r2318;
	setp.ne.s32 	%p273, %r56, %r2325;
	mov.u32 	%r2324, %r55;
	@%p273 bra 	$L__BB0_35;
$L__BB0_26:
	shl.b32 	%r1856, %r2324, 1;
	or.b32  	%r1857, %r1856, 1;
	cvt.rn.f64.u32 	%fd6, %r1857;
	mul.f64 	%fd7, %fd6, 0d3FE0000000000000;
	cvt.rn.f32.f64 	%f601, %fd7;
	add.s32 	%r58, %r2299, %r2;
	setp.lt.s32 	%p600, %r2299, 1;
	@%p600 bra 	$L__BB0_32;
	add.s32 	%r1858, %r2, 1;
	max.s32 	%r59, %r58, %r1858;
	sub.s32 	%r1859, %r59, %r2;
	and.b32  	%r60, %r1859, 3;
	setp.eq.s32 	%p601, %r60, 0;
	mov.u32 	%r2323, %r2;
	@%p601 bra 	$L__BB0_30;
	mov.b32 	%r2322, 0;
	mov.u32 	%r2323, %r2;
$L__BB0_29:
	.pragma "nounroll";
	mul.wide.s32 	%rd75, %r2323, 4;
	add.s64 	%rd76, %rd3, %rd75;
	ld.global.u32 	%r1861, [%rd76];
	cvt.rn.f32.s32 	%f548, %r1861;
	sub.f32 	%f549, %f548, %f601;
	abs.f32 	%f550, %f549;
	add.s64 	%rd77, %rd2, %rd75;
	st.global.f32 	[%rd77], %f550;
	cvt.rzi.s32.f32 	%r1862, %f550;
	mul.wide.s32 	%rd78, %r1862, 4;
	add.s64 	%rd79, %rd5, %rd78;
	ld.local.u32 	%r1863, [%rd79];
	add.s32 	%r1864, %r1863, 1;
	st.local.u32 	[%rd79], %r1864;
	add.s32 	%r2323, %r2323, 1;
	add.s32 	%r2322, %r2322, 1;
	setp.ne.s32 	%p602, %r2322, %r60;
	@%p602 bra 	$L__BB0_29;
$L__BB0_30:
	sub.s32 	%r1865, %r2, %r59;
	setp.gt.u32 	%p603, %r1865, -4;
	@%p603 bra 	$L__BB0_32;
$L__BB0_31:
	mul.wide.s32 	%rd80, %r2323, 4;
	add.s64 	%rd81, %rd3, %rd80;
	ld.global.u32 	%r1866, [%rd81];
	cvt.rn.f32.s32 	%f551, %r1866;
	sub.f32 	%f552, %f551, %f601;
	abs.f32 	%f553, %f552;
	add.s64 	%rd82, %rd2, %rd80;
	st.global.f32 	[%rd82], %f553;
	cvt.rzi.s32.f32 	%r1867, %f553;
	mul.wide.s32 	%rd83, %r1867, 4;
	add.s64 	%rd84, %rd5, %rd83;
	ld.local.u32 	%r1868, [%rd84];
	add.s32 	%r1869, %r1868, 1;
	st.local.u32 	[%rd84], %r1869;
	ld.global.u32 	%r1870, [%rd81+4];
	cvt.rn.f32.s32 	%f554, %r1870;
	sub.f32 	%f555, %f554, %f601;
	abs.f32 	%f556, %f555;
	st.global.f32 	[%rd82+4], %f556;
	cvt.rzi.s32.f32 	%r1871, %f556;
	mul.wide.s32 	%rd85, %r1871, 4;
	add.s64 	%rd86, %rd5, %rd85;
	ld.local.u32 	%r1872, [%rd86];
	add.s32 	%r1873, %r1872, 1;
	st.local.u32 	[%rd86], %r1873;
	ld.global.u32 	%r1874, [%rd81+8];
	cvt.rn.f32.s32 	%f557, %r1874;
	sub.f32 	%f558, %f557, %f601;
	abs.f32 	%f559, %f558;
	st.global.f32 	[%rd82+8], %f559;
	cvt.rzi.s32.f32 	%r1875, %f559;
	mul.wide.s32 	%rd87, %r1875, 4;
	add.s64 	%rd88, %rd5, %rd87;
	ld.local.u32 	%r1876, [%rd88];
	add.s32 	%r1877, %r1876, 1;
	st.local.u32 	[%rd88], %r1877;
	ld.global.u32 	%r1878, [%rd81+12];
	cvt.rn.f32.s32 	%f560, %r1878;
	sub.f32 	%f561, %f560, %f601;
	abs.f32 	%f562, %f561;
	st.global.f32 	[%rd82+12], %f562;
	cvt.rzi.s32.f32 	%r1879, %f562;
	mul.wide.s32 	%rd89, %r1879, 4;
	add.s64 	%rd90, %rd5, %rd89;
	ld.local.u32 	%r1880, [%rd90];
	add.s32 	%r1881, %r1880, 1;
	st.local.u32 	[%rd90], %r1881;
	add.s32 	%r2323, %r2323, 4;
	setp.lt.s32 	%p604, %r2323, %r58;
	@%p604 bra 	$L__BB0_31;
$L__BB0_32:
	mov.b32 	%r2335, 0;
	mov.u32 	%r657, %r2335;
$L__BB0_33:
	mul.wide.u32 	%rd91, %r657, 4;
	add.s64 	%rd10, %rd5, %rd91;
	ld.local.u32 	%r1883, [%rd10];
	add.s32 	%r658, %r1883, %r2335;
	setp.ne.s32 	%p605, %r658, %r2325;
	mov.u32 	%r2338, %r657;
	@%p605 bra 	$L__BB0_621;
$L__BB0_34:
	shl.b32 	%r1899, %r2338, 1;
	or.b32  	%r1900, %r1899, 1;
	cvt.rn.f64.u32 	%fd10, %r1900;
	fma.rn.f64 	%fd11, %fd10, 0d3FE0000000000000, 0d3FE0000000000000;
	cvt.rn.f32.f64 	%f603, %fd11;
	bra.uni 	$L__BB0_654;
$L__BB0_35:
	setp.le.s32 	%p274, %r56, %r2325;
	mov.u32 	%r2324, %r55;
	@%p274 bra 	$L__BB0_37;
$L__BB0_36:
	cvt.rn.f32.u32 	%f601, %r2324;
	bra.uni 	$L__BB0_323;
$L__BB0_37:
	add.s32 	%r2324, %r55, 1;
	ld.local.u32 	%r1543, [%rd8+4];
	add.s32 	%r68, %r1543, %r56;
	setp.eq.s32 	%p275, %r68, %r2325;
	@%p275 bra 	$L__BB0_26;
	setp.gt.s32 	%p276, %r68, %r2325;
	@%p276 bra 	$L__BB0_36;
	add.s32 	%r2324, %r55, 2;
	ld.local.u32 	%r1544, [%rd8+8];
	add.s32 	%r70, %r1544, %r68;
	setp.eq.s32 	%p277, %r70, %r2325;
	@%p277 bra 	$L__BB0_26;
	setp.gt.s32 	%p278, %r70, %r2325;
	@%p278 bra 	$L__BB0_36;
	add.s32 	%r2324, %r55, 3;
	ld.local.u32 	%r1545, [%rd8+12];
	add.s32 	%r72, %r1545, %r70;
	setp.eq.s32 	%p279, %r72, %r2325;
	@%p279 bra 	$L__BB0_26;
	setp.gt.s32 	%p280, %r72, %r2325;
	@%p280 bra 	$L__BB0_36;
	add.s32 	%r2324, %r55, 4;
	ld.local.u32 	%r1546, [%rd8+16];
	add.s32 	%r74, %r1546, %r72;
	setp.eq.s32 	%p281, %r74, %r2325;
	@%p281 bra 	$L__BB0_26;
	setp.gt.s32 	%p282, %r74, %r2325;
	@%p282 bra 	$L__BB0_36;
	add.s32 	%r2324, %r55, 5;
	ld.local.u32 	%r1547, [%rd8+20];
	add.s32 	%r76, %r1547, %r74;
	setp.eq.s32 	%p283, %r76, %r2325;
	@%p283 bra 	$L__BB0_26;
	setp.gt.s32 	%p284, %r76, %r2325;
	@%p284 bra 	$L__BB0_36;
	add.s32 	%r2324, %r55, 6;
	ld.local.u32 	%r1548, [%rd8+24];
	add.s32 	%r78, %r1548, %r76;
	setp.eq.s32 	%p285, %r78, %r2325;
	@%p285 bra 	$L__BB0_26;
	setp.gt.s32 	%p286, %r78, %r2325;
	@%p286 bra 	$L__BB0_36;
	add.s32 	%r2324, %r55, 7;
	ld.local.u32 	%r1549, [%rd8+28];
	add.s32 	%r80, %r1549, %r78;
	setp.eq.s32 	%p287, %r80, %r2325;
	@%p287 bra 	$L__BB0_26;
	setp.gt.s32 	%p288, %r80, %r2325;
	@%p288 bra 	$L__BB0_36;
	add.s32 	%r2324, %r55, 8;
	ld.local.u32 	%r1550, [%rd8+32];
	add.s32 	%r82, %r1550, %r80;
	setp.eq.s32 	%p289, %r82, %r2325;
	@%p289 bra 	$L__BB0_26;
	setp.gt.s32 	%p290, %r82, %r2325;
	@%p290 bra 	$L__BB0_36;
	add.s32 	%r2324, %r55, 9;
	ld.local.u32 	%r1551, [%rd8+36];
	add.s32 	%r84, %r1551, %r82;
	setp.eq.s32 	%p291, %r84, %r2325;
	@%p291 bra 	$L__BB0_26;
	setp.gt.s32 	%p292, %r84, %r2325;
	@%p292 bra 	$L__BB0_36;
	add.s32 	%r2324, %r55, 10;
	ld.local.u32 	%r1552, [%rd8+40];
	add.s32 	%r86, %r1552, %r84;
	setp.eq.s32 	%p293, %r86, %r2325;
	@%p293 bra 	$L__BB0_26;
	setp.gt.s32 	%p294, %r86, %r2325;
	@%p294 bra 	$L__BB0_36;
	add.s32 	%r2324, %r55, 11;
	ld.local.u32 	%r1553, [%rd8+44];
	add.s32 	%r88, %r1553, %r86;
	setp.eq.s32 	%p295, %r88, %r2325;
	@%p295 bra 	$L__BB0_26;
	setp.gt.s32 	%p296, %r88, %r2325;
	@%p296 bra 	$L__BB0_36;
	add.s32 	%r2324, %r55, 12;
	ld.local.u32 	%r1554, [%rd8+48];
	add.s32 	%r90, %r1554, %r88;
	setp.eq.s32 	%p297, %r90, %r2325;
	@%p297 bra 	$L__BB0_26;
	setp.gt.s32 	%p298, %r90, %r2325;
	@%p298 bra 	$L__BB0_36;
	add.s32 	%r2324, %r55, 13;
	ld.local.u32 	%r1555, [%rd8+52];
	add.s32 	%r92, %r1555, %r90;
	setp.eq.s32 	%p299, %r92, %r2325;
	@%p299 bra 	$L__BB0_26;
	setp.gt.s32 	%p300, %r92, %r2325;
	@%p300 bra 	$L__BB0_36;
	add.s32 	%r2324, %r55, 14;
	ld.local.u32 	%r1556, [%rd8+56];
	add.s32 	%r94, %r1556, %r92;
	setp.eq.s32 	%p301, %r94, %r2325;
	@%p301 bra 	$L__BB0_26;
	setp.gt.s32 	%p302, %r94, %r2325;
	@%p302 bra 	$L__BB0_36;
	add.s32 	%r2324, %r55, 15;
	ld.local.u32 	%r1557, [%rd8+60];
	add.s32 	%r2318, %r1557, %r94;
	setp.eq.s32 	%p303, %r2318, %r2325;
	@%p303 bra 	$L__BB0_26;
	setp.gt.s32 	%p304, %r2318, %r2325;
	@%p304 bra 	$L__BB0_36;
	add.s32 	%r55, %r55, 16;
	setp.eq.s32 	%p305, %r55, 256;
	@%p305 bra 	$L__BB0_323;
	bra.uni 	$L__BB0_25;
$L__BB0_68:
	add.s32 	%r1285, %r2299, 1;
	shr.s32 	%r2325, %r1285, 1;
	ld.local.u32 	%r99, [%rd6];
	setp.ge.s32 	%p18, %r99, %r2325;
	mov.f32 	%f601, 0f00000000;
	@%p18 bra 	$L__BB0_323;
	ld.local.u32 	%r1286, [%rd6+4];
	add.s32 	%r100, %r1286, %r99;
	setp.ge.s32 	%p19, %r100, %r2325;
	mov.f32 	%f601, 0f3F800000;
	@%p19 bra 	$L__BB0_323;
	ld.local.u32 	%r1287, [%rd6+8];
	add.s32 	%r101, %r1287, %r100;
	setp.ge.s32 	%p20, %r101, %r2325;
	mov.f32 	%f601, 0f40000000;
	@%p20 bra 	$L__BB0_323;
	ld.local.u32 	%r1288, [%rd6+12];
	add.s32 	%r102, %r1288, %r101;
	setp.ge.s32 	%p21, %r102, %r2325;
	mov.f32 	%f601, 0f40400000;
	@%p21 bra 	$L__BB0_323;
	ld.local.u32 	%r1289, [%rd6+16];
	add.s32 	%r103, %r1289, %r102;
	setp.ge.s32 	%p22, %r103, %r2325;
	mov.f32 	%f601, 0f40800000;
	@%p22 bra 	$L__BB0_323;
	ld.local.u32 	%r1290, [%rd6+20];
	add.s32 	%r104, %r1290, %r103;
	setp.ge.s32 	%p23, %r104, %r2325;
	mov.f32 	%f601, 0f40A00000;
	@%p23 bra 	$L__BB0_323;
	ld.local.u32 	%r1291, [%rd6+24];
	add.s32 	%r105, %r1291, %r104;
	setp.ge.s32 	%p24, %r105, %r2325;
	mov.f32 	%f601, 0f40C00000;
	@%p24 bra 	$L__BB0_323;
	ld.local.u32 	%r1292, [%rd6+28];
	add.s32 	%r106, %r1292, %r105;
	setp.ge.s32 	%p25, %r106, %r2325;
	mov.f32 	%f601, 0f40E00000;
	@%p25 bra 	$L__BB0_323;
	ld.local.u32 	%r1293, [%rd6+32];
	add.s32 	%r107, %r1293, %r106;
	setp.ge.s32 	%p26, %r107, %r2325;
	mov.f32 	%f601, 0f41000000;
	@%p26 bra 	$L__BB0_323;
	ld.local.u32 	%r1294, [%rd6+36];
	add.s32 	%r108, %r1294, %r107;
	setp.ge.s32 	%p27, %r108, %r2325;
	mov.f32 	%f601, 0f41100000;
	@%p27 bra 	$L__BB0_323;
	ld.local.u32 	%r1295, [%rd6+40];
	add.s32 	%r109, %r1295, %r108;
	setp.ge.s32 	%p28, %r109, %r2325;
	mov.f32 	%f601, 0f41200000;
	@%p28 bra 	$L__BB0_323;
	ld.local.u32 	%r1296, [%rd6+44];
	add.s32 	%r110, %r1296, %r109;
	setp.ge.s32 	%p29, %r110, %r2325;
	mov.f32 	%f601, 0f41300000;
	@%p29 bra 	$L__BB0_323;
	ld.local.u32 	%r1297, [%rd6+48];
	add.s32 	%r111, %r1297, %r110;
	setp.ge.s32 	%p30, %r111, %r2325;
	mov.f32 	%f601, 0f41400000;
	@%p30 bra 	$L__BB0_323;
	ld.local.u32 	%r1298, [%rd6+52];
	add.s32 	%r112, %r1298, %r111;
	setp.ge.s32 	%p31, %r112, %r2325;
	mov.f32 	%f601, 0f41500000;
	@%p31 bra 	$L__BB0_323;
	ld.local.u32 	%r1299, [%rd6+56];
	add.s32 	%r113, %r1299, %r112;
	setp.ge.s32 	%p32, %r113, %r2325;
	mov.f32 	%f601, 0f41600000;
	@%p32 bra 	$L__BB0_323;
	ld.local.u32 	%r1300, [%rd6+60];
	add.s32 	%r114, %r1300, %r113;
	setp.ge.s32 	%p33, %r114, %r2325;
	mov.f32 	%f601, 0f41700000;
	@%p33 bra 	$L__BB0_323;
	ld.local.u32 	%r1301, [%rd6+64];
	add.s32 	%r115, %r1301, %r114;
	setp.ge.s32 	%p34, %r115, %r2325;
	mov.f32 	%f601, 0f41800000;
	@%p34 bra 	$L__BB0_323;
	ld.local.u32 	%r1302, [%rd6+68];
	add.s32 	%r116, %r1302, %r115;
	setp.ge.s32 	%p35, %r116, %r2325;
	mov.f32 	%f601, 0f41880000;
	@%p35 bra 	$L__BB0_323;
	ld.local.u32 	%r1303, [%rd6+72];
	add.s32 	%r117, %r1303, %r116;
	setp.ge.s32 	%p36, %r117, %r2325;
	mov.f32 	%f601, 0f41900000;
	@%p36 bra 	$L__BB0_323;
	ld.local.u32 	%r1304, [%rd6+76];
	add.s32 	%r118, %r1304, %r117;
	setp.ge.s32 	%p37, %r118, %r2325;
	mov.f32 	%f601, 0f41980000;
	@%p37 bra 	$L__BB0_323;
	ld.local.u32 	%r1305, [%rd6+80];
	add.s32 	%r119, %r1305, %r118;
	setp.ge.s32 	%p38, %r119, %r2325;
	mov.f32 	%f601, 0f41A00000;
	@%p38 bra 	$L__BB0_323;
	ld.local.u32 	%r1306, [%rd6+84];
	add.s32 	%r120, %r1306, %r119;
	setp.ge.s32 	%p39, %r120, %r2325;
	mov.f32 	%f601, 0f41A80000;
	@%p39 bra 	$L__BB0_323;
	ld.local.u32 	%r1307, [%rd6+88];
	add.s32 	%r121, %r1307, %r120;
	setp.ge.s32 	%p40, %r121, %r2325;
	mov.f32 	%f601, 0f41B00000;
	@%p40 bra 	$L__BB0_323;
	ld.local.u32 	%r1308, [%rd6+92];
	add.s32 	%r122, %r1308, %r121;
	setp.ge.s32 	%p41, %r122, %r2325;
	mov.f32 	%f601, 0f41B80000;
	@%p41 bra 	$L__BB0_323;
	ld.local.u32 	%r1309, [%rd6+96];
	add.s32 	%r123, %r1309, %r122;
	setp.ge.s32 	%p42, %r123, %r2325;
	mov.f32 	%f601, 0f41C00000;
	@%p42 bra 	$L__BB0_323;
	ld.local.u32 	%r1310, [%rd6+100];
	add.s32 	%r124, %r1310, %r123;
	setp.ge.s32 	%p43, %r124, %r2325;
	mov.f32 	%f601, 0f41C80000;
	@%p43 bra 	$L__BB0_323;
	ld.local.u32 	%r1311, [%rd6+104];
	add.s32 	%r125, %r1311, %r124;
	setp.ge.s32 	%p44, %r125, %r2325;
	mov.f32 	%f601, 0f41D00000;
	@%p44 bra 	$L__BB0_323;
	ld.local.u32 	%r1312, [%rd6+108];
	add.s32 	%r126, %r1312, %r125;
	setp.ge.s32 	%p45, %r126, %r2325;
	mov.f32 	%f601, 0f41D80000;
	@%p45 bra 	$L__BB0_323;
	ld.local.u32 	%r1313, [%rd6+112];
	add.s32 	%r127, %r1313, %r126;
	setp.ge.s32 	%p46, %r127, %r2325;
	mov.f32 	%f601, 0f41E00000;
	@%p46 bra 	$L__BB0_323;
	ld.local.u32 	%r1314, [%rd6+116];
	add.s32 	%r128, %r1314, %r127;
	setp.ge.s32 	%p47, %r128, %r2325;
	mov.f32 	%f601, 0f41E80000;
	@%p47 bra 	$L__BB0_323;
	ld.local.u32 	%r1315, [%rd6+120];
	add.s32 	%r129, %r1315, %r128;
	setp.ge.s32 	%p48, %r129, %r2325;
	mov.f32 	%f601, 0f41F00000;
	@%p48 bra 	$L__BB0_323;
	ld.local.u32 	%r1316, [%rd6+124];
	add.s32 	%r130, %r1316, %r129;
	setp.ge.s32 	%p49, %r130, %r2325;
	mov.f32 	%f601, 0f41F80000;
	@%p49 bra 	$L__BB0_323;
	ld.local.u32 	%r1317, [%rd6+128];
	add.s32 	%r131, %r1317, %r130;
	setp.ge.s32 	%p50, %r131, %r2325;
	mov.f32 	%f601, 0f42000000;
	@%p50 bra 	$L__BB0_323;
	ld.local.u32 	%r1318, [%rd6+132];
	add.s32 	%r132, %r1318, %r131;
	setp.ge.s32 	%p51, %r132, %r2325;
	mov.f32 	%f601, 0f42040000;
	@%p51 bra 	$L__BB0_323;
	ld.local.u32 	%r1319, [%rd6+136];
	add.s32 	%r133, %r1319, %r132;
	setp.ge.s32 	%p52, %r133, %r2325;
	mov.f32 	%f601, 0f42080000;
	@%p52 bra 	$L__BB0_323;
	ld.local.u32 	%r1320, [%rd6+140];
	add.s32 	%r134, %r1320, %r133;
	setp.ge.s32 	%p53, %r134, %r2325;
	mov.f32 	%f601, 0f420C0000;
	@%p53 bra 	$L__BB0_323;
	ld.local.u32 	%r1321, [%rd6+144];
	add.s32 	%r135, %r1321, %r134;
	setp.ge.s32 	%p54, %r135, %r2325;
	mov.f32 	%f601, 0f42100000;
	@%p54 bra 	$L__BB0_323;
	ld.local.u32 	%r1322, [%rd6+148];
	add.s32 	%r136, %r1322, %r135;
	setp.ge.s32 	%p55, %r136, %r2325;
	mov.f32 	%f601, 0f42140000;
	@%p55 bra 	$L__BB0_323;
	ld.local.u32 	%r1323, [%rd6+152];
	add.s32 	%r137, %r1323, %r136;
	setp.ge.s32 	%p56, %r137, %r2325;
	mov.f32 	%f601, 0f42180000;
	@%p56 bra 	$L__BB0_323;
	ld.local.u32 	%r1324, [%rd6+156];
	add.s32 	%r138, %r1324, %r137;
	setp.ge.s32 	%p57, %r138, %r2325;
	mov.f32 	%f601, 0f421C0000;
	@%p57 bra 	$L__BB0_323;
	ld.local.u32 	%r1325, [%rd6+160];
	add.s32 	%r139, %r1325, %r138;
	setp.ge.s32 	%p58, %r139, %r2325;
	mov.f32 	%f601, 0f42200000;
	@%p58 bra 	$L__BB0_323;
	ld.local.u32 	%r1326, [%rd6+164];
	add.s32 	%r140, %r1326, %r139;
	setp.ge.s32 	%p59, %r140, %r2325;
	mov.f32 	%f601, 0f42240000;
	@%p59 bra 	$L__BB0_323;
	ld.local.u32 	%r1327, [%rd6+168];
	add.s32 	%r141, %r1327, %r140;
	setp.ge.s32 	%p60, %r141, %r2325;
	mov.f32 	%f601, 0f42280000;
	@%p60 bra 	$L__BB0_323;
	ld.local.u32 	%r1328, [%rd6+172];
	add.s32 	%r142, %r1328, %r141;
	setp.ge.s32 	%p61, %r142, %r2325;
	mov.f32 	%f601, 0f422C0000;
	@%p61 bra 	$L__BB0_323;
	ld.local.u32 	%r1329, [%rd6+176];
	add.s32 	%r143, %r1329, %r142;
	setp.ge.s32 	%p62, %r143, %r2325;
	mov.f32 	%f601, 0f42300000;
	@%p62 bra 	$L__BB0_323;
	ld.local.u32 	%r1330, [%rd6+180];
	add.s32 	%r144, %r1330, %r143;
	setp.ge.s32 	%p63, %r144, %r2325;
	mov.f32 	%f601, 0f42340000;
	@%p63 bra 	$L__BB0_323;
	ld.local.u32 	%r1331, [%rd6+184];
	add.s32 	%r145, %r1331, %r144;
	setp.ge.s32 	%p64, %r145, %r2325;
	mov.f32 	%f601, 0f42380000;
	@%p64 bra 	$L__BB0_323;
	ld.local.u32 	%r1332, [%rd6+188];
	add.s32 	%r146, %r1332, %r145;
	setp.ge.s32 	%p65, %r146, %r2325;
	mov.f32 	%f601, 0f423C0000;
	@%p65 bra 	$L__BB0_323;
	ld.local.u32 	%r1333, [%rd6+192];
	add.s32 	%r147, %r1333, %r146;
	setp.ge.s32 	%p66, %r147, %r2325;
	mov.f32 	%f601, 0f42400000;
	@%p66 bra 	$L__BB0_323;
	ld.local.u32 	%r1334, [%rd6+196];
	add.s32 	%r148, %r1334, %r147;
	setp.ge.s32 	%p67, %r148, %r2325;
	mov.f32 	%f601, 0f42440000;
	@%p67 bra 	$L__BB0_323;
	ld.local.u32 	%r1335, [%rd6+200];
	add.s32 	%r149, %r1335, %r148;
	setp.ge.s32 	%p68, %r149, %r2325;
	mov.f32 	%f601, 0f42480000;
	@%p68 bra 	$L__BB0_323;
	ld.local.u32 	%r1336, [%rd6+204];
	add.s32 	%r150, %r1336, %r149;
	setp.ge.s32 	%p69, %r150, %r2325;
	mov.f32 	%f601, 0f424C0000;
	@%p69 bra 	$L__BB0_323;
	ld.local.u32 	%r1337, [%rd6+208];
	add.s32 	%r151, %r1337, %r150;
	setp.ge.s32 	%p70, %r151, %r2325;
	mov.f32 	%f601, 0f42500000;
	@%p70 bra 	$L__BB0_323;
	ld.local.u32 	%r1338, [%rd6+212];
	add.s32 	%r152, %r1338, %r151;
	setp.ge.s32 	%p71, %r152, %r2325;
	mov.f32 	%f601, 0f42540000;
	@%p71 bra 	$L__BB0_323;
	ld.local.u32 	%r1339, [%rd6+216];
	add.s32 	%r153, %r1339, %r152;
	setp.ge.s32 	%p72, %r153, %r2325;
	mov.f32 	%f601, 0f42580000;
	@%p72 bra 	$L__BB0_323;
	ld.local.u32 	%r1340, [%rd6+220];
	add.s32 	%r154, %r1340, %r153;
	setp.ge.s32 	%p73, %r154, %r2325;
	mov.f32 	%f601, 0f425C0000;
	@%p73 bra 	$L__BB0_323;
	ld.local.u32 	%r1341, [%rd6+224];
	add.s32 	%r155, %r1341, %r154;
	setp.ge.s32 	%p74, %r155, %r2325;
	mov.f32 	%f601, 0f42600000;
	@%p74 bra 	$L__BB0_323;
	ld.local.u32 	%r1342, [%rd6+228];
	add.s32 	%r156, %r1342, %r155;
	setp.ge.s32 	%p75, %r156, %r2325;
	mov.f32 	%f601, 0f42640000;
	@%p75 bra 	$L__BB0_323;
	ld.local.u32 	%r1343, [%rd6+232];
	add.s32 	%r157, %r1343, %r156;
	setp.ge.s32 	%p76, %r157, %r2325;
	mov.f32 	%f601, 0f42680000;
	@%p76 bra 	$L__BB0_323;
	ld.local.u32 	%r1344, [%rd6+236];
	add.s32 	%r158, %r1344, %r157;
	setp.ge.s32 	%p77, %r158, %r2325;
	mov.f32 	%f601, 0f426C0000;
	@%p77 bra 	$L__BB0_323;
	ld.local.u32 	%r1345, [%rd6+240];
	add.s32 	%r159, %r1345, %r158;
	setp.ge.s32 	%p78, %r159, %r2325;
	mov.f32 	%f601, 0f42700000;
	@%p78 bra 	$L__BB0_323;
	ld.local.u32 	%r1346, [%rd6+244];
	add.s32 	%r160, %r1346, %r159;
	setp.ge.s32 	%p79, %r160, %r2325;
	mov.f32 	%f601, 0f42740000;
	@%p79 bra 	$L__BB0_323;
	ld.local.u32 	%r1347, [%rd6+248];
	add.s32 	%r161, %r1347, %r160;
	setp.ge.s32 	%p80, %r161, %r2325;
	mov.f32 	%f601, 0f42780000;
	@%p80 bra 	$L__BB0_323;
	ld.local.u32 	%r1348, [%rd6+252];
	add.s32 	%r162, %r1348, %r161;
	setp.ge.s32 	%p81, %r162, %r2325;
	mov.f32 	%f601, 0f427C0000;
	@%p81 bra 	$L__BB0_323;
	ld.local.u32 	%r1349, [%rd6+256];
	add.s32 	%r163, %r1349, %r162;
	setp.ge.s32 	%p82, %r163, %r2325;
	mov.f32 	%f601, 0f42800000;
	@%p82 bra 	$L__BB0_323;
	ld.local.u32 	%r1350, [%rd6+260];
	add.s32 	%r164, %r1350, %r163;
	setp.ge.s32 	%p83, %r164, %r2325;
	mov.f32 	%f601, 0f42820000;
	@%p83 bra 	$L__BB0_323;
	ld.local.u32 	%r1351, [%rd6+264];
	add.s32 	%r165, %r1351, %r164;
	setp.ge.s32 	%p84, %r165, %r2325;
	mov.f32 	%f601, 0f42840000;
	@%p84 bra 	$L__BB0_323;
	ld.local.u32 	%r1352, [%rd6+268];
	add.s32 	%r166, %r1352, %r165;
	setp.ge.s32 	%p85, %r166, %r2325;
	mov.f32 	%f601, 0f42860000;
	@%p85 bra 	$L__BB0_323;
	ld.local.u32 	%r1353, [%rd6+272];
	add.s32 	%r167, %r1353, %r166;
	setp.ge.s32 	%p86, %r167, %r2325;
	mov.f32 	%f601, 0f42880000;
	@%p86 bra 	$L__BB0_323;
	ld.local.u32 	%r1354, [%rd6+276];
	add.s32 	%r168, %r1354, %r167;
	setp.ge.s32 	%p87, %r168, %r2325;
	mov.f32 	%f601, 0f428A0000;
	@%p87 bra 	$L__BB0_323;
	ld.local.u32 	%r1355, [%rd6+280];
	add.s32 	%r169, %r1355, %r168;
	setp.ge.s32 	%p88, %r169, %r2325;
	mov.f32 	%f601, 0f428C0000;
	@%p88 bra 	$L__BB0_323;
	ld.local.u32 	%r1356, [%rd6+284];
	add.s32 	%r170, %r1356, %r169;
	setp.ge.s32 	%p89, %r170, %r2325;
	mov.f32 	%f601, 0f428E0000;
	@%p89 bra 	$L__BB0_323;
	ld.local.u32 	%r1357, [%rd6+288];
	add.s32 	%r171, %r1357, %r170;
	setp.ge.s32 	%p90, %r171, %r2325;
	mov.f32 	%f601, 0f42900000;
	@%p90 bra 	$L__BB0_323;
	ld.local.u32 	%r1358, [%rd6+292];
	add.s32 	%r172, %r1358, %r171;
	setp.ge.s32 	%p91, %r172, %r2325;
	mov.f32 	%f601, 0f42920000;
	@%p91 bra 	$L__BB0_323;
	ld.local.u32 	%r1359, [%rd6+296];
	add.s32 	%r173, %r1359, %r172;
	setp.ge.s32 	%p92, %r173, %r2325;
	mov.f32 	%f601, 0f42940000;
	@%p92 bra 	$L__BB0_323;
	ld.local.u32 	%r1360, [%rd6+300];
	add.s32 	%r174, %r1360, %r173;
	setp.ge.s32 	%p93, %r174, %r2325;
	mov.f32 	%f601, 0f42960000;
	@%p93 bra 	$L__BB0_323;
	ld.local.u32 	%r1361, [%rd6+304];
	add.s32 	%r175, %r1361, %r174;
	setp.ge.s32 	%p94, %r175, %r2325;
	mov.f32 	%f601, 0f42980000;
	@%p94 bra 	$L__BB0_323;
	ld.local.u32 	%r1362, [%rd6+308];
	add.s32 	%r176, %r1362, %r175;
	setp.ge.s32 	%p95, %r176, %r2325;
	mov.f32 	%f601, 0f429A0000;
	@%p95 bra 	$L__BB0_323;
	ld.local.u32 	%r1363, [%rd6+312];
	add.s32 	%r177, %r1363, %r176;
	setp.ge.s32 	%p96, %r177, %r2325;
	mov.f32 	%f601, 0f429C0000;
	@%p96 bra 	$L__BB0_323;
	ld.local.u32 	%r1364, [%rd6+316];
	add.s32 	%r178, %r1364, %r177;
	setp.ge.s32 	%p97, %r178, %r2325;
	mov.f32 	%f601, 0f429E0000;
	@%p97 bra 	$L__BB0_323;
	ld.local.u32 	%r1365, [%rd6+320];
	add.s32 	%r179, %r1365, %r178;
	setp.ge.s32 	%p98, %r179, %r2325;
	mov.f32 	%f601, 0f42A00000;
	@%p98 bra 	$L__BB0_323;
	ld.local.u32 	%r1366, [%rd6+324];
	add.s32 	%r180, %r1366, %r179;
	setp.ge.s32 	%p99, %r180, %r2325;
	mov.f32 	%f601, 0f42A20000;
	@%p99 bra 	$L__BB0_323;
	ld.local.u32 	%r1367, [%rd6+328];
	add.s32 	%r181, %r1367, %r180;
	setp.ge.s32 	%p100, %r181, %r2325;
	mov.f32 	%f601, 0f42A40000;
	@%p100 bra 	$L__BB0_323;
	ld.local.u32 	%r1368, [%rd6+332];
	add.s32 	%r182, %r1368, %r181;
	setp.ge.s32 	%p101, %r182, %r2325;
	mov.f32 	%f601, 0f42A60000;
	@%p101 bra 	$L__BB0_323;
	ld.local.u32 	%r1369, [%rd6+336];
	add.s32 	%r183, %r1369, %r182;
	setp.ge.s32 	%p102, %r183, %r2325;
	mov.f32 	%f601, 0f42A80000;
	@%p102 bra 	$L__BB0_323;
	ld.local.u32 	%r1370, [%rd6+340];
	add.s32 	%r184, %r1370, %r183;
	setp.ge.s32 	%p103, %r184, %r2325;
	mov.f32 	%f601, 0f42AA0000;
	@%p103 bra 	$L__BB0_323;
	ld.local.u32 	%r1371, [%rd6+344];
	add.s32 	%r185, %r1371, %r184;
	setp.ge.s32 	%p104, %r185, %r2325;
	mov.f32 	%f601, 0f42AC0000;
	@%p104 bra 	$L__BB0_323;
	ld.local.u32 	%r1372, [%rd6+348];
	add.s32 	%r186, %r1372, %r185;
	setp.ge.s32 	%p105, %r186, %r2325;
	mov.f32 	%f601, 0f42AE0000;
	@%p105 bra 	$L__BB0_323;
	ld.local.u32 	%r1373, [%rd6+352];
	add.s32 	%r187, %r1373, %r186;
	setp.ge.s32 	%p106, %r187, %r2325;
	mov.f32 	%f601, 0f42B00000;
	@%p106 bra 	$L__BB0_323;
	ld.local.u32 	%r1374, [%rd6+356];
	add.s32 	%r188, %r1374, %r187;
	setp.ge.s32 	%p107, %r188, %r2325;
	mov.f32 	%f601, 0f42B20000;
	@%p107 bra 	$L__BB0_323;
	ld.local.u32 	%r1375, [%rd6+360];
	add.s32 	%r189, %r1375, %r188;
	setp.ge.s32 	%p108, %r189, %r2325;
	mov.f32 	%f601, 0f42B40000;
	@%p108 bra 	$L__BB0_323;
	ld.local.u32 	%r1376, [%rd6+364];
	add.s32 	%r190, %r1376, %r189;
	setp.ge.s32 	%p109, %r190, %r2325;
	mov.f32 	%f601, 0f42B60000;
	@%p109 bra 	$L__BB0_323;
	ld.local.u32 	%r1377, [%rd6+368];
	add.s32 	%r191, %r1377, %r190;
	setp.ge.s32 	%p110, %r191, %r2325;
	mov.f32 	%f601, 0f42B80000;
	@%p110 bra 	$L__BB0_323;
	ld.local.u32 	%r1378, [%rd6+372];
	add.s32 	%r192, %r1378, %r191;
	setp.ge.s32 	%p111, %r192, %r2325;
	mov.f32 	%f601, 0f42BA0000;
	@%p111 bra 	$L__BB0_323;
	ld.local.u32 	%r1379, [%rd6+376];
	add.s32 	%r193, %r1379, %r192;
	setp.ge.s32 	%p112, %r193, %r2325;
	mov.f32 	%f601, 0f42BC0000;
	@%p112 bra 	$L__BB0_323;
	ld.local.u32 	%r1380, [%rd6+380];
	add.s32 	%r194, %r1380, %r193;
	setp.ge.s32 	%p113, %r194, %r2325;
	mov.f32 	%f601, 0f42BE0000;
	@%p113 bra 	$L__BB0_323;
	ld.local.u32 	%r1381, [%rd6+384];
	add.s32 	%r195, %r1381, %r194;
	setp.ge.s32 	%p114, %r195, %r2325;
	mov.f32 	%f601, 0f42C00000;
	@%p114 bra 	$L__BB0_323;
	ld.local.u32 	%r1382, [%rd6+388];
	add.s32 	%r196, %r1382, %r195;
	setp.ge.s32 	%p115, %r196, %r2325;
	mov.f32 	%f601, 0f42C20000;
	@%p115 bra 	$L__BB0_323;
	ld.local.u32 	%r1383, [%rd6+392];
	add.s32 	%r197, %r1383, %r196;
	setp.ge.s32 	%p116, %r197, %r2325;
	mov.f32 	%f601, 0f42C40000;
	@%p116 bra 	$L__BB0_323;
	ld.local.u32 	%r1384, [%rd6+396];
	add.s32 	%r198, %r1384, %r197;
	setp.ge.s32 	%p117, %r198, %r2325;
	mov.f32 	%f601, 0f42C60000;
	@%p117 bra 	$L__BB0_323;
	ld.local.u32 	%r1385, [%rd6+400];
	add.s32 	%r199, %r1385, %r198;
	setp.ge.s32 	%p118, %r199, %r2325;
	mov.f32 	%f601, 0f42C80000;
	@%p118 bra 	$L__BB0_323;
	ld.local.u32 	%r1386, [%rd6+404];
	add.s32 	%r200, %r1386, %r199;
	setp.ge.s32 	%p119, %r200, %r2325;
	mov.f32 	%f601, 0f42CA0000;
	@%p119 bra 	$L__BB0_323;
	ld.local.u32 	%r1387, [%rd6+408];
	add.s32 	%r201, %r1387, %r200;
	setp.ge.s32 	%p120, %r201, %r2325;
	mov.f32 	%f601, 0f42CC0000;
	@%p120 bra 	$L__BB0_323;
	ld.local.u32 	%r1388, [%rd6+412];
	add.s32 	%r202, %r1388, %r201;
	setp.ge.s32 	%p121, %r202, %r2325;
	mov.f32 	%f601, 0f42CE0000;
	@%p121 bra 	$L__BB0_323;
	ld.local.u32 	%r1389, [%rd6+416];
	add.s32 	%r203, %r1389, %r202;
	setp.ge.s32 	%p122, %r203, %r2325;
	mov.f32 	%f601, 0f42D00000;
	@%p122 bra 	$L__BB0_323;
	ld.local.u32 	%r1390, [%rd6+420];
	add.s32 	%r204, %r1390, %r203;
	setp.ge.s32 	%p123, %r204, %r2325;
	mov.f32 	%f601, 0f42D20000;
	@%p123 bra 	$L__BB0_323;
	ld.local.u32 	%r1391, [%rd6+424];
	add.s32 	%r205, %r1391, %r204;
	setp.ge.s32 	%p124, %r205, %r2325;
	mov.f32 	%f601, 0f42D40000;
	@%p124 bra 	$L__BB0_323;
	ld.local.u32 	%r1392, [%rd6+428];
	add.s32 	%r206, %r1392, %r205;
	setp.ge.s32 	%p125, %r206, %r2325;
	mov.f32 	%f601, 0f42D60000;
	@%p125 bra 	$L__BB0_323;
	ld.local.u32 	%r1393, [%rd6+432];
	add.s32 	%r207, %r1393, %r206;
	setp.ge.s32 	%p126, %r207, %r2325;
	mov.f32 	%f601, 0f42D80000;
	@%p126 bra 	$L__BB0_323;
	ld.local.u32 	%r1394, [%rd6+436];
	add.s32 	%r208, %r1394, %r207;
	setp.ge.s32 	%p127, %r208, %r2325;
	mov.f32 	%f601, 0f42DA0000;
	@%p127 bra 	$L__BB0_323;
	ld.local.u32 	%r1395, [%rd6+440];
	add.s32 	%r209, %r1395, %r208;
	setp.ge.s32 	%p128, %r209, %r2325;
	mov.f32 	%f601, 0f42DC0000;
	@%p128 bra 	$L__BB0_323;
	ld.local.u32 	%r1396, [%rd6+444];
	add.s32 	%r210, %r1396, %r209;
	setp.ge.s32 	%p129, %r210, %r2325;
	mov.f32 	%f601, 0f42DE0000;
	@%p129 bra 	$L__BB0_323;
	ld.local.u32 	%r1397, [%rd6+448];
	add.s32 	%r211, %r1397, %r210;
	setp.ge.s32 	%p130, %r211, %r2325;
	mov.f32 	%f601, 0f42E00000;
	@%p130 bra 	$L__BB0_323;
	ld.local.u32 	%r1398, [%rd6+452];
	add.s32 	%r212, %r1398, %r211;
	setp.ge.s32 	%p131, %r212, %r2325;
	mov.f32 	%f601, 0f42E20000;
	@%p131 bra 	$L__BB0_323;
	ld.local.u32 	%r1399, [%rd6+456];
	add.s32 	%r213, %r1399, %r212;
	setp.ge.s32 	%p132, %r213, %r2325;
	mov.f32 	%f601, 0f42E40000;
	@%p132 bra 	$L__BB0_323;
	ld.local.u32 	%r1400, [%rd6+460];
	add.s32 	%r214, %r1400, %r213;
	setp.ge.s32 	%p133, %r214, %r2325;
	mov.f32 	%f601, 0f42E60000;
	@%p133 bra 	$L__BB0_323;
	ld.local.u32 	%r1401, [%rd6+464];
	add.s32 	%r215, %r1401, %r214;
	setp.ge.s32 	%p134, %r215, %r2325;
	mov.f32 	%f601, 0f42E80000;
	@%p134 bra 	$L__BB0_323;
	ld.local.u32 	%r1402, [%rd6+468];
	add.s32 	%r216, %r1402, %r215;
	setp.ge.s32 	%p135, %r216, %r2325;
	mov.f32 	%f601, 0f42EA0000;
	@%p135 bra 	$L__BB0_323;
	ld.local.u32 	%r1403, [%rd6+472];
	add.s32 	%r217, %r1403, %r216;
	setp.ge.s32 	%p136, %r217, %r2325;
	mov.f32 	%f601, 0f42EC0000;
	@%p136 bra 	$L__BB0_323;
	ld.local.u32 	%r1404, [%rd6+476];
	add.s32 	%r218, %r1404, %r217;
	setp.ge.s32 	%p137, %r218, %r2325;
	mov.f32 	%f601, 0f42EE0000;
	@%p137 bra 	$L__BB0_323;
	ld.local.u32 	%r1405, [%rd6+480];
	add.s32 	%r219, %r1405, %r218;
	setp.ge.s32 	%p138, %r219, %r2325;
	mov.f32 	%f601, 0f42F00000;
	@%p138 bra 	$L__BB0_323;
	ld.local.u32 	%r1406, [%rd6+484];
	add.s32 	%r220, %r1406, %r219;
	setp.ge.s32 	%p139, %r220, %r2325;
	mov.f32 	%f601, 0f42F20000;
	@%p139 bra 	$L__BB0_323;
	ld.local.u32 	%r1407, [%rd6+488];
	add.s32 	%r221, %r1407, %r220;
	setp.ge.s32 	%p140, %r221, %r2325;
	mov.f32 	%f601, 0f42F40000;
	@%p140 bra 	$L__BB0_323;
	ld.local.u32 	%r1408, [%rd6+492];
	add.s32 	%r222, %r1408, %r221;
	setp.ge.s32 	%p141, %r222, %r2325;
	mov.f32 	%f601, 0f42F60000;
	@%p141 bra 	$L__BB0_323;
	ld.local.u32 	%r1409, [%rd6+496];
	add.s32 	%r223, %r1409, %r222;
	setp.ge.s32 	%p142, %r223, %r2325;
	mov.f32 	%f601, 0f42F80000;
	@%p142 bra 	$L__BB0_323;
	ld.local.u32 	%r1410, [%rd6+500];
	add.s32 	%r224, %r1410, %r223;
	setp.ge.s32 	%p143, %r224, %r2325;
	mov.f32 	%f601, 0f42FA0000;
	@%p143 bra 	$L__BB0_323;
	ld.local.u32 	%r1411, [%rd6+504];
	add.s32 	%r225, %r1411, %r224;
	setp.ge.s32 	%p144, %r225, %r2325;
	mov.f32 	%f601, 0f42FC0000;
	@%p144 bra 	$L__BB0_323;
	ld.local.u32 	%r1412, [%rd6+508];
	add.s32 	%r226, %r1412, %r225;
	setp.ge.s32 	%p145, %r226, %r2325;
	mov.f32 	%f601, 0f42FE0000;
	@%p145 bra 	$L__BB0_323;
	ld.local.u32 	%r1413, [%rd6+512];
	add.s32 	%r227, %r1413, %r226;
	setp.ge.s32 	%p146, %r227, %r2325;
	mov.f32 	%f601, 0f43000000;
	@%p146 bra 	$L__BB0_323;
	ld.local.u32 	%r1414, [%rd6+516];
	add.s32 	%r228, %r1414, %r227;
	setp.ge.s32 	%p147, %r228, %r2325;
	mov.f32 	%f601, 0f43010000;
	@%p147 bra 	$L__BB0_323;
	ld.local.u32 	%r1415, [%rd6+520];
	add.s32 	%r229, %r1415, %r228;
	setp.ge.s32 	%p148, %r229, %r2325;
	mov.f32 	%f601, 0f43020000;
	@%p148 bra 	$L__BB0_323;
	ld.local.u32 	%r1416, [%rd6+524];
	add.s32 	%r230, %r1416, %r229;
	setp.ge.s32 	%p149, %r230, %r2325;
	mov.f32 	%f601, 0f43030000;
	@%p149 bra 	$L__BB0_323;
	ld.local.u32 	%r1417, [%rd6+528];
	add.s32 	%r231, %r1417, %r230;
	setp.ge.s32 	%p150, %r231, %r2325;
	mov.f32 	%f601, 0f43040000;
	@%p150 bra 	$L__BB0_323;
	ld.local.u32 	%r1418, [%rd6+532];
	add.s32 	%r232, %r1418, %r231;
	setp.ge.s32 	%p151, %r232, %r2325;
	mov.f32 	%f601, 0f43050000;
	@%p151 bra 	$L__BB0_323;
	ld.local.u32 	%r1419, [%rd6+536];
	add.s32 	%r233, %r1419, %r232;
	setp.ge.s32 	%p152, %r233, %r2325;
	mov.f32 	%f601, 0f43060000;
	@%p152 bra 	$L__BB0_323;
	ld.local.u32 	%r1420, [%rd6+540];
	add.s32 	%r234, %r1420, %r233;
	setp.ge.s32 	%p153, %r234, %r2325;
	mov.f32 	%f601, 0f43070000;
	@%p153 bra 	$L__BB0_323;
	ld.local.u32 	%r1421, [%rd6+544];
	add.s32 	%r235, %r1421, %r234;
	setp.ge.s32 	%p154, %r235, %r2325;
	mov.f32 	%f601, 0f43080000;
	@%p154 bra 	$L__BB0_323;
	ld.local.u32 	%r1422, [%rd6+548];
	add.s32 	%r236, %r1422, %r235;
	setp.ge.s32 	%p155, %r236, %r2325;
	mov.f32 	%f601, 0f43090000;
	@%p155 bra 	$L__BB0_323;
	ld.local.u32 	%r1423, [%rd6+552];
	add.s32 	%r237, %r1423, %r236;
	setp.ge.s32 	%p156, %r237, %r2325;
	mov.f32 	%f601, 0f430A0000;
	@%p156 bra 	$L__BB0_323;
	ld.local.u32 	%r1424, [%rd6+556];
	add.s32 	%r238, %r1424, %r237;
	setp.ge.s32 	%p157, %r238, %r2325;
	mov.f32 	%f601, 0f430B0000;
	@%p157 bra 	$L__BB0_323;
	ld.local.u32 	%r1425, [%rd6+560];
	add.s32 	%r239, %r1425, %r238;
	setp.ge.s32 	%p158, %r239, %r2325;
	mov.f32 	%f601, 0f430C0000;
	@%p158 bra 	$L__BB0_323;
	ld.local.u32 	%r1426, [%rd6+564];
	add.s32 	%r240, %r1426, %r239;
	setp.ge.s32 	%p159, %r240, %r2325;
	mov.f32 	%f601, 0f430D0000;
	@%p159 bra 	$L__BB0_323;
	ld.local.u32 	%r1427, [%rd6+568];
	add.s32 	%r241, %r1427, %r240;
	setp.ge.s32 	%p160, %r241, %r2325;
	mov.f32 	%f601, 0f430E0000;
	@%p160 bra 	$L__BB0_323;
	ld.local.u32 	%r1428, [%rd6+572];
	add.s32 	%r242, %r1428, %r241;
	setp.ge.s32 	%p161, %r242, %r2325;
	mov.f32 	%f601, 0f430F0000;
	@%p161 bra 	$L__BB0_323;
	ld.local.u32 	%r1429, [%rd6+576];
	add.s32 	%r243, %r1429, %r242;
	setp.ge.s32 	%p162, %r243, %r2325;
	mov.f32 	%f601, 0f43100000;
	@%p162 bra 	$L__BB0_323;
	ld.local.u32 	%r1430, [%rd6+580];
	add.s32 	%r244, %r1430, %r243;
	setp.ge.s32 	%p163, %r244, %r2325;
	mov.f32 	%f601, 0f43110000;
	@%p163 bra 	$L__BB0_323;
	ld.local.u32 	%r1431, [%rd6+584];
	add.s32 	%r245, %r1431, %r244;
	setp.ge.s32 	%p164, %r245, %r2325;
	mov.f32 	%f601, 0f43120000;
	@%p164 bra 	$L__BB0_323;
	ld.local.u32 	%r1432, [%rd6+588];
	add.s32 	%r246, %r1432, %r245;
	setp.ge.s32 	%p165, %r246, %r2325;
	mov.f32 	%f601, 0f43130000;
	@%p165 bra 	$L__BB0_323;
	ld.local.u32 	%r1433, [%rd6+592];
	add.s32 	%r247, %r1433, %r246;
	setp.ge.s32 	%p166, %r247, %r2325;
	mov.f32 	%f601, 0f43140000;
	@%p166 bra 	$L__BB0_323;
	ld.local.u32 	%r1434, [%rd6+596];
	add.s32 	%r248, %r1434, %r247;
	setp.ge.s32 	%p167, %r248, %r2325;
	mov.f32 	%f601, 0f43150000;
	@%p167 bra 	$L__BB0_323;
	ld.local.u32 	%r1435, [%rd6+600];
	add.s32 	%r249, %r1435, %r248;
	setp.ge.s32 	%p168, %r249, %r2325;
	mov.f32 	%f601, 0f43160000;
	@%p168 bra 	$L__BB0_323;
	ld.local.u32 	%r1436, [%rd6+604];
	add.s32 	%r250, %r1436, %r249;
	setp.ge.s32 	%p169, %r250, %r2325;
	mov.f32 	%f601, 0f43170000;
	@%p169 bra 	$L__BB0_323;
	ld.local.u32 	%r1437, [%rd6+608];
	add.s32 	%r251, %r1437, %r250;
	setp.ge.s32 	%p170, %r251, %r2325;
	mov.f32 	%f601, 0f43180000;
	@%p170 bra 	$L__BB0_323;
	ld.local.u32 	%r1438, [%rd6+612];
	add.s32 	%r252, %r1438, %r251;
	setp.ge.s32 	%p171, %r252, %r2325;
	mov.f32 	%f601, 0f43190000;
	@%p171 bra 	$L__BB0_323;
	ld.local.u32 	%r1439, [%rd6+616];
	add.s32 	%r253, %r1439, %r252;
	setp.ge.s32 	%p172, %r253, %r2325;
	mov.f32 	%f601, 0f431A0000;
	@%p172 bra 	$L__BB0_323;
	ld.local.u32 	%r1440, [%rd6+620];
	add.s32 	%r254, %r1440, %r253;
	setp.ge.s32 	%p173, %r254, %r2325;
	mov.f32 	%f601, 0f431B0000;
	@%p173 bra 	$L__BB0_323;
	ld.local.u32 	%r1441, [%rd6+624];
	add.s32 	%r255, %r1441, %r254;
	setp.ge.s32 	%p174, %r255, %r2325;
	mov.f32 	%f601, 0f431C0000;
	@%p174 bra 	$L__BB0_323;
	ld.local.u32 	%r1442, [%rd6+628];
	add.s32 	%r256, %r1442, %r255;
	setp.ge.s32 	%p175, %r256, %r2325;
	mov.f32 	%f601, 0f431D0000;
	@%p175 bra 	$L__BB0_323;
	ld.local.u32 	%r1443, [%rd6+632];
	add.s32 	%r257, %r1443, %r256;
	setp.ge.s32 	%p176, %r257, %r2325;
	mov.f32 	%f601, 0f431E0000;
	@%p176 bra 	$L__BB0_323;
	ld.local.u32 	%r1444, [%rd6+636];
	add.s32 	%r258, %r1444, %r257;
	setp.ge.s32 	%p177, %r258, %r2325;
	mov.f32 	%f601, 0f431F0000;
	@%p177 bra 	$L__BB0_323;
	ld.local.u32 	%r1445, [%rd6+640];
	add.s32 	%r259, %r1445, %r258;
	setp.ge.s32 	%p178, %r259, %r2325;
	mov.f32 	%f601, 0f43200000;
	@%p178 bra 	$L__BB0_323;
	ld.local.u32 	%r1446, [%rd6+644];
	add.s32 	%r260, %r1446, %r259;
	setp.ge.s32 	%p179, %r260, %r2325;
	mov.f32 	%f601, 0f43210000;
	@%p179 bra 	$L__BB0_323;
	ld.local.u32 	%r1447, [%rd6+648];
	add.s32 	%r261, %r1447, %r260;
	setp.ge.s32 	%p180, %r261, %r2325;
	mov.f32 	%f601, 0f43220000;
	@%p180 bra 	$L__BB0_323;
	ld.local.u32 	%r1448, [%rd6+652];
	add.s32 	%r262, %r1448, %r261;
	setp.ge.s32 	%p181, %r262, %r2325;
	mov.f32 	%f601, 0f43230000;
	@%p181 bra 	$L__BB0_323;
	ld.local.u32 	%r1449, [%rd6+656];
	add.s32 	%r263, %r1449, %r262;
	setp.ge.s32 	%p182, %r263, %r2325;
	mov.f32 	%f601, 0f43240000;
	@%p182 bra 	$L__BB0_323;
	ld.local.u32 	%r1450, [%rd6+660];
	add.s32 	%r264, %r1450, %r263;
	setp.ge.s32 	%p183, %r264, %r2325;
	mov.f32 	%f601, 0f43250000;
	@%p183 bra 	$L__BB0_323;
	ld.local.u32 	%r1451, [%rd6+664];
	add.s32 	%r265, %r1451, %r264;
	setp.ge.s32 	%p184, %r265, %r2325;
	mov.f32 	%f601, 0f43260000;
	@%p184 bra 	$L__BB0_323;
	ld.local.u32 	%r1452, [%rd6+668];
	add.s32 	%r266, %r1452, %r265;
	setp.ge.s32 	%p185, %r266, %r2325;
	mov.f32 	%f601, 0f43270000;
	@%p185 bra 	$L__BB0_323;
	ld.local.u32 	%r1453, [%rd6+672];
	add.s32 	%r267, %r1453, %r266;
	setp.ge.s32 	%p186, %r267, %r2325;
	mov.f32 	%f601, 0f43280000;
	@%p186 bra 	$L__BB0_323;
	ld.local.u32 	%r1454, [%rd6+676];
	add.s32 	%r268, %r1454, %r267;
	setp.ge.s32 	%p187, %r268, %r2325;
	mov.f32 	%f601, 0f43290000;
	@%p187 bra 	$L__BB0_323;
	ld.local.u32 	%r1455, [%rd6+680];
	add.s32 	%r269, %r1455, %r268;
	setp.ge.s32 	%p188, %r269, %r2325;
	mov.f32 	%f601, 0f432A0000;
	@%p188 bra 	$L__BB0_323;
	ld.local.u32 	%r1456, [%rd6+684];
	add.s32 	%r270, %r1456, %r269;
	setp.ge.s32 	%p189, %r270, %r2325;
	mov.f32 	%f601, 0f432B0000;
	@%p189 bra 	$L__BB0_323;
	ld.local.u32 	%r1457, [%rd6+688];
	add.s32 	%r271, %r1457, %r270;
	setp.ge.s32 	%p190, %r271, %r2325;
	mov.f32 	%f601, 0f432C0000;
	@%p190 bra 	$L__BB0_323;
	ld.local.u32 	%r1458, [%rd6+692];
	add.s32 	%r272, %r1458, %r271;
	setp.ge.s32 	%p191, %r272, %r2325;
	mov.f32 	%f601, 0f432D0000;
	@%p191 bra 	$L__BB0_323;
	ld.local.u32 	%r1459, [%rd6+696];
	add.s32 	%r273, %r1459, %r272;
	setp.ge.s32 	%p192, %r273, %r2325;
	mov.f32 	%f601, 0f432E0000;
	@%p192 bra 	$L__BB0_323;
	ld.local.u32 	%r1460, [%rd6+700];
	add.s32 	%r274, %r1460, %r273;
	setp.ge.s32 	%p193, %r274, %r2325;
	mov.f32 	%f601, 0f432F0000;
	@%p193 bra 	$L__BB0_323;
	ld.local.u32 	%r1461, [%rd6+704];
	add.s32 	%r275, %r1461, %r274;
	setp.ge.s32 	%p194, %r275, %r2325;
	mov.f32 	%f601, 0f43300000;
	@%p194 bra 	$L__BB0_323;
	ld.local.u32 	%r1462, [%rd6+708];
	add.s32 	%r276, %r1462, %r275;
	setp.ge.s32 	%p195, %r276, %r2325;
	mov.f32 	%f601, 0f43310000;
	@%p195 bra 	$L__BB0_323;
	ld.local.u32 	%r1463, [%rd6+712];
	add.s32 	%r277, %r1463, %r276;
	setp.ge.s32 	%p196, %r277, %r2325;
	mov.f32 	%f601, 0f43320000;
	@%p196 bra 	$L__BB0_323;
	ld.local.u32 	%r1464, [%rd6+716];
	add.s32 	%r278, %r1464, %r277;
	setp.ge.s32 	%p197, %r278, %r2325;
	mov.f32 	%f601, 0f43330000;
	@%p197 bra 	$L__BB0_323;
	ld.local.u32 	%r1465, [%rd6+720];
	add.s32 	%r279, %r1465, %r278;
	setp.ge.s32 	%p198, %r279, %r2325;
	mov.f32 	%f601, 0f43340000;
	@%p198 bra 	$L__BB0_323;
	ld.local.u32 	%r1466, [%rd6+724];
	add.s32 	%r280, %r1466, %r279;
	setp.ge.s32 	%p199, %r280, %r2325;
	mov.f32 	%f601, 0f43350000;
	@%p199 bra 	$L__BB0_323;
	ld.local.u32 	%r1467, [%rd6+728];
	add.s32 	%r281, %r1467, %r280;
	setp.ge.s32 	%p200, %r281, %r2325;
	mov.f32 	%f601, 0f43360000;
	@%p200 bra 	$L__BB0_323;
	ld.local.u32 	%r1468, [%rd6+732];
	add.s32 	%r282, %r1468, %r281;
	setp.ge.s32 	%p201, %r282, %r2325;
	mov.f32 	%f601, 0f43370000;
	@%p201 bra 	$L__BB0_323;
	ld.local.u32 	%r1469, [%rd6+736];
	add.s32 	%r283, %r1469, %r282;
	setp.ge.s32 	%p202, %r283, %r2325;
	mov.f32 	%f601, 0f43380000;
	@%p202 bra 	$L__BB0_323;
	ld.local.u32 	%r1470, [%rd6+740];
	add.s32 	%r284, %r1470, %r283;
	setp.ge.s32 	%p203, %r284, %r2325;
	mov.f32 	%f601, 0f43390000;
	@%p203 bra 	$L__BB0_323;
	ld.local.u32 	%r1471, [%rd6+744];
	add.s32 	%r285, %r1471, %r284;
	setp.ge.s32 	%p204, %r285, %r2325;
	mov.f32 	%f601, 0f433A0000;
	@%p204 bra 	$L__BB0_323;
	ld.local.u32 	%r1472, [%rd6+748];
	add.s32 	%r286, %r1472, %r285;
	setp.ge.s32 	%p205, %r286, %r2325;
	mov.f32 	%f601, 0f433B0000;
	@%p205 bra 	$L__BB0_323;
	ld.local.u32 	%r1473, [%rd6+752];
	add.s32 	%r287, %r1473, %r286;
	setp.ge.s32 	%p206, %r287, %r2325;
	mov.f32 	%f601, 0f433C0000;
	@%p206 bra 	$L__BB0_323;
	ld.local.u32 	%r1474, [%rd6+756];
	add.s32 	%r288, %r1474, %r287;
	setp.ge.s32 	%p207, %r288, %r2325;
	mov.f32 	%f601, 0f433D0000;
	@%p207 bra 	$L__BB0_323;
	ld.local.u32 	%r1475, [%rd6+760];
	add.s32 	%r289, %r1475, %r288;
	setp.ge.s32 	%p208, %r289, %r2325;
	mov.f32 	%f601, 0f433E0000;
	@%p208 bra 	$L__BB0_323;
	ld.local.u32 	%r1476, [%rd6+764];
	add.s32 	%r290, %r1476, %r289;
	setp.ge.s32 	%p209, %r290, %r2325;
	mov.f32 	%f601, 0f433F0000;
	@%p209 bra 	$L__BB0_323;
	ld.local.u32 	%r1477, [%rd6+768];
	add.s32 	%r291, %r1477, %r290;
	setp.ge.s32 	%p210, %r291, %r2325;
	mov.f32 	%f601, 0f43400000;
	@%p210 bra 	$L__BB0_323;
	ld.local.u32 	%r1478, [%rd6+772];
	add.s32 	%r292, %r1478, %r291;
	setp.ge.s32 	%p211, %r292, %r2325;
	mov.f32 	%f601, 0f43410000;
	@%p211 bra 	$L__BB0_323;
	ld.local.u32 	%r1479, [%rd6+776];
	add.s32 	%r293, %r1479, %r292;
	setp.ge.s32 	%p212, %r293, %r2325;
	mov.f32 	%f601, 0f43420000;
	@%p212 bra 	$L__BB0_323;
	ld.local.u32 	%r1480, [%rd6+780];
	add.s32 	%r294, %r1480, %r293;
	setp.ge.s32 	%p213, %r294, %r2325;
	mov.f32 	%f601, 0f43430000;
	@%p213 bra 	$L__BB0_323;
	ld.local.u32 	%r1481, [%rd6+784];
	add.s32 	%r295, %r1481, %r294;
	setp.ge.s32 	%p214, %r295, %r2325;
	mov.f32 	%f601, 0f43440000;
	@%p214 bra 	$L__BB0_323;
	ld.local.u32 	%r1482, [%rd6+788];
	add.s32 	%r296, %r1482, %r295;
	setp.ge.s32 	%p215, %r296, %r2325;
	mov.f32 	%f601, 0f43450000;
	@%p215 bra 	$L__BB0_323;
	ld.local.u32 	%r1483, [%rd6+792];
	add.s32 	%r297, %r1483, %r296;
	setp.ge.s32 	%p216, %r297, %r2325;
	mov.f32 	%f601, 0f43460000;
	@%p216 bra 	$L__BB0_323;
	ld.local.u32 	%r1484, [%rd6+796];
	add.s32 	%r298, %r1484, %r297;
	setp.ge.s32 	%p217, %r298, %r2325;
	mov.f32 	%f601, 0f43470000;
	@%p217 bra 	$L__BB0_323;
	ld.local.u32 	%r1485, [%rd6+800];
	add.s32 	%r299, %r1485, %r298;
	setp.ge.s32 	%p218, %r299, %r2325;
	mov.f32 	%f601, 0f43480000;
	@%p218 bra 	$L__BB0_323;
	ld.local.u32 	%r1486, [%rd6+804];
	add.s32 	%r300, %r1486, %r299;
	setp.ge.s32 	%p219, %r300, %r2325;
	mov.f32 	%f601, 0f43490000;
	@%p219 bra 	$L__BB0_323;
	ld.local.u32 	%r1487, [%rd6+808];
	add.s32 	%r301, %r1487, %r300;
	setp.ge.s32 	%p220, %r301, %r2325;
	mov.f32 	%f601, 0f434A0000;
	@%p220 bra 	$L__BB0_323;
	ld.local.u32 	%r1488, [%rd6+812];
	add.s32 	%r302, %r1488, %r301;
	setp.ge.s32 	%p221, %r302, %r2325;
	mov.f32 	%f601, 0f434B0000;
	@%p221 bra 	$L__BB0_323;
	ld.local.u32 	%r1489, [%rd6+816];
	add.s32 	%r303, %r1489, %r302;
	setp.ge.s32 	%p222, %r303, %r2325;
	mov.f32 	%f601, 0f434C0000;
	@%p222 bra 	$L__BB0_323;
	ld.local.u32 	%r1490, [%rd6+820];
	add.s32 	%r304, %r1490, %r303;
	setp.ge.s32 	%p223, %r304, %r2325;
	mov.f32 	%f601, 0f434D0000;
	@%p223 bra 	$L__BB0_323;
	ld.local.u32 	%r1491, [%rd6+824];
	add.s32 	%r305, %r1491, %r304;
	setp.ge.s32 	%p224, %r305, %r2325;
	mov.f32 	%f601, 0f434E0000;
	@%p224 bra 	$L__BB0_323;
	ld.local.u32 	%r1492, [%rd6+828];
	add.s32 	%r306, %r1492, %r305;
	setp.ge.s32 	%p225, %r306, %r2325;
	mov.f32 	%f601, 0f434F0000;
	@%p225 bra 	$L__BB0_323;
	ld.local.u32 	%r1493, [%rd6+832];
	add.s32 	%r307, %r1493, %r306;
	setp.ge.s32 	%p226, %r307, %r2325;
	mov.f32 	%f601, 0f43500000;
	@%p226 bra 	$L__BB0_323;
	ld.local.u32 	%r1494, [%rd6+836];
	add.s32 	%r308, %r1494, %r307;
	setp.ge.s32 	%p227, %r308, %r2325;
	mov.f32 	%f601, 0f43510000;
	@%p227 bra 	$L__BB0_323;
	ld.local.u32 	%r1495, [%rd6+840];
	add.s32 	%r309, %r1495, %r308;
	setp.ge.s32 	%p228, %r309, %r2325;
	mov.f32 	%f601, 0f43520000;
	@%p228 bra 	$L__BB0_323;
	ld.local.u32 	%r1496, [%rd6+844];
	add.s32 	%r310, %r1496, %r309;
	setp.ge.s32 	%p229, %r310, %r2325;
	mov.f32 	%f601, 0f43530000;
	@%p229 bra 	$L__BB0_323;
	ld.local.u32 	%r1497, [%rd6+848];
	add.s32 	%r311, %r1497, %r310;
	setp.ge.s32 	%p230, %r311, %r2325;
	mov.f32 	%f601, 0f43540000;
	@%p230 bra 	$L__BB0_323;
	ld.local.u32 	%r1498, [%rd6+852];
	add.s32 	%r312, %r1498, %r311;
	setp.ge.s32 	%p231, %r312, %r2325;
	mov.f32 	%f601, 0f43550000;
	@%p231 bra 	$L__BB0_323;
	ld.local.u32 	%r1499, [%rd6+856];
	add.s32 	%r313, %r1499, %r312;
	setp.ge.s32 	%p232, %r313, %r2325;
	mov.f32 	%f601, 0f43560000;
	@%p232 bra 	$L__BB0_323;
	ld.local.u32 	%r1500, [%rd6+860];
	add.s32 	%r314, %r1500, %r313;
	setp.ge.s32 	%p233, %r314, %r2325;
	mov.f32 	%f601, 0f43570000;
	@%p233 bra 	$L__BB0_323;
	ld.local.u32 	%r1501, [%rd6+864];
	add.s32 	%r315, %r1501, %r314;
	setp.ge.s32 	%p234, %r315, %r2325;
	mov.f32 	%f601, 0f43580000;
	@%p234 bra 	$L__BB0_323;
	ld.local.u32 	%r1502, [%rd6+868];
	add.s32 	%r316, %r1502, %r315;
	setp.ge.s32 	%p235, %r316, %r2325;
	mov.f32 	%f601, 0f43590000;
	@%p235 bra 	$L__BB0_323;
	ld.local.u32 	%r1503, [%rd6+872];
	add.s32 	%r317, %r1503, %r316;
	setp.ge.s32 	%p236, %r317, %r2325;
	mov.f32 	%f601, 0f435A0000;
	@%p236 bra 	$L__BB0_323;
	ld.local.u32 	%r1504, [%rd6+876];
	add.s32 	%r318, %r1504, %r317;
	setp.ge.s32 	%p237, %r318, %r2325;
	mov.f32 	%f601, 0f435B0000;
	@%p237 bra 	$L__BB0_323;
	ld.local.u32 	%r1505, [%rd6+880];
	add.s32 	%r319, %r1505, %r318;
	setp.ge.s32 	%p238, %r319, %r2325;
	mov.f32 	%f601, 0f435C0000;
	@%p238 bra 	$L__BB0_323;
	ld.local.u32 	%r1506, [%rd6+884];
	add.s32 	%r320, %r1506, %r319;
	setp.ge.s32 	%p239, %r320, %r2325;
	mov.f32 	%f601, 0f435D0000;
	@%p239 bra 	$L__BB0_323;
	ld.local.u32 	%r1507, [%rd6+888];
	add.s32 	%r321, %r1507, %r320;
	setp.ge.s32 	%p240, %r321, %r2325;
	mov.f32 	%f601, 0f435E0000;
	@%p240 bra 	$L__BB0_323;
	ld.local.u32 	%r1508, [%rd6+892];
	add.s32 	%r322, %r1508, %r321;
	setp.ge.s32 	%p241, %r322, %r2325;
	mov.f32 	%f601, 0f435F0000;
	@%p241 bra 	$L__BB0_323;
	ld.local.u32 	%r1509, [%rd6+896];
	add.s32 	%r323, %r1509, %r322;
	setp.ge.s32 	%p242, %r323, %r2325;
	mov.f32 	%f601, 0f43600000;
	@%p242 bra 	$L__BB0_323;
	ld.local.u32 	%r1510, [%rd6+900];
	add.s32 	%r324, %r1510, %r323;
	setp.ge.s32 	%p243, %r324, %r2325;
	mov.f32 	%f601, 0f43610000;
	@%p243 bra 	$L__BB0_323;
	ld.local.u32 	%r1511, [%rd6+904];
	add.s32 	%r325, %r1511, %r324;
	setp.ge.s32 	%p244, %r325, %r2325;
	mov.f32 	%f601, 0f43620000;
	@%p244 bra 	$L__BB0_323;
	ld.local.u32 	%r1512, [%rd6+908];
	add.s32 	%r326, %r1512, %r325;
	setp.ge.s32 	%p245, %r326, %r2325;
	mov.f32 	%f601, 0f43630000;
	@%p245 bra 	$L__BB0_323;
	ld.local.u32 	%r1513, [%rd6+912];
	add.s32 	%r327, %r1513, %r326;
	setp.ge.s32 	%p246, %r327, %r2325;
	mov.f32 	%f601, 0f43640000;
	@%p246 bra 	$L__BB0_323;
	ld.local.u32 	%r1514, [%rd6+916];
	add.s32 	%r328, %r1514, %r327;
	setp.ge.s32 	%p247, %r328, %r2325;
	mov.f32 	%f601, 0f43650000;
	@%p247 bra 	$L__BB0_323;
	ld.local.u32 	%r1515, [%rd6+920];
	add.s32 	%r329, %r1515, %r328;
	setp.ge.s32 	%p248, %r329, %r2325;
	mov.f32 	%f601, 0f43660000;
	@%p248 bra 	$L__BB0_323;
	ld.local.u32 	%r1516, [%rd6+924];
	add.s32 	%r330, %r1516, %r329;
	setp.ge.s32 	%p249, %r330, %r2325;
	mov.f32 	%f601, 0f43670000;
	@%p249 bra 	$L__BB0_323;
	ld.local.u32 	%r1517, [%rd6+928];
	add.s32 	%r331, %r1517, %r330;
	setp.ge.s32 	%p250, %r331, %r2325;
	mov.f32 	%f601, 0f43680000;
	@%p250 bra 	$L__BB0_323;
	ld.local.u32 	%r1518, [%rd6+932];
	add.s32 	%r332, %r1518, %r331;
	setp.ge.s32 	%p251, %r332, %r2325;
	mov.f32 	%f601, 0f43690000;
	@%p251 bra 	$L__BB0_323;
	ld.local.u32 	%r1519, [%rd6+936];
	add.s32 	%r333, %r1519, %r332;
	setp.ge.s32 	%p252, %r333, %r2325;
	mov.f32 	%f601, 0f436A0000;
	@%p252 bra 	$L__BB0_323;
	ld.local.u32 	%r1520, [%rd6+940];
	add.s32 	%r334, %r1520, %r333;
	setp.ge.s32 	%p253, %r334, %r2325;
	mov.f32 	%f601, 0f436B0000;
	@%p253 bra 	$L__BB0_323;
	ld.local.u32 	%r1521, [%rd6+944];
	add.s32 	%r335, %r1521, %r334;
	setp.ge.s32 	%p254, %r335, %r2325;
	mov.f32 	%f601, 0f436C0000;
	@%p254 bra 	$L__BB0_323;
	ld.local.u32 	%r1522, [%rd6+948];
	add.s32 	%r336, %r1522, %r335;
	setp.ge.s32 	%p255, %r336, %r2325;
	mov.f32 	%f601, 0f436D0000;
	@%p255 bra 	$L__BB0_323;
	ld.local.u32 	%r1523, [%rd6+952];
	add.s32 	%r337, %r1523, %r336;
	setp.ge.s32 	%p256, %r337, %r2325;
	mov.f32 	%f601, 0f436E0000;
	@%p256 bra 	$L__BB0_323;
	ld.local.u32 	%r1524, [%rd6+956];
	add.s32 	%r338, %r1524, %r337;
	setp.ge.s32 	%p257, %r338, %r2325;
	mov.f32 	%f601, 0f436F0000;
	@%p257 bra 	$L__BB0_323;
	ld.local.u32 	%r1525, [%rd6+960];
	add.s32 	%r339, %r1525, %r338;
	setp.ge.s32 	%p258, %r339, %r2325;
	mov.f32 	%f601, 0f43700000;
	@%p258 bra 	$L__BB0_323;
	ld.local.u32 	%r1526, [%rd6+964];
	add.s32 	%r340, %r1526, %r339;
	setp.ge.s32 	%p259, %r340, %r2325;
	mov.f32 	%f601, 0f43710000;
	@%p259 bra 	$L__BB0_323;
	ld.local.u32 	%r1527, [%rd6+968];
	add.s32 	%r341, %r1527, %r340;
	setp.ge.s32 	%p260, %r341, %r2325;
	mov.f32 	%f601, 0f43720000;
	@%p260 bra 	$L__BB0_323;
	ld.local.u32 	%r1528, [%rd6+972];
	add.s32 	%r342, %r1528, %r341;
	setp.ge.s32 	%p261, %r342, %r2325;
	mov.f32 	%f601, 0f43730000;
	@%p261 bra 	$L__BB0_323;
	ld.local.u32 	%r1529, [%rd6+976];
	add.s32 	%r343, %r1529, %r342;
	setp.ge.s32 	%p262, %r343, %r2325;
	mov.f32 	%f601, 0f43740000;
	@%p262 bra 	$L__BB0_323;
	ld.local.u32 	%r1530, [%rd6+980];
	add.s32 	%r344, %r1530, %r343;
	setp.ge.s32 	%p263, %r344, %r2325;
	mov.f32 	%f601, 0f43750000;
	@%p263 bra 	$L__BB0_323;
	ld.local.u32 	%r1531, [%rd6+984];
	add.s32 	%r345, %r1531, %r344;
	setp.ge.s32 	%p264, %r345, %r2325;
	mov.f32 	%f601, 0f43760000;
	@%p264 bra 	$L__BB0_323;
	ld.local.u32 	%r1532, [%rd6+988];
	add.s32 	%r346, %r1532, %r345;
	setp.ge.s32 	%p265, %r346, %r2325;
	mov.f32 	%f601, 0f43770000;
	@%p265 bra 	$L__BB0_323;
	ld.local.u32 	%r1533, [%rd6+992];
	add.s32 	%r347, %r1533, %r346;
	setp.ge.s32 	%p266, %r347, %r2325;
	mov.f32 	%f601, 0f43780000;
	@%p266 bra 	$L__BB0_323;
	ld.local.u32 	%r1534, [%rd6+996];
	add.s32 	%r348, %r1534, %r347;
	setp.ge.s32 	%p267, %r348, %r2325;
	mov.f32 	%f601, 0f43790000;
	@%p267 bra 	$L__BB0_323;
	ld.local.u32 	%r1535, [%rd6+1000];
	add.s32 	%r349, %r1535, %r348;
	setp.ge.s32 	%p268, %r349, %r2325;
	mov.f32 	%f601, 0f437A0000;
	@%p268 bra 	$L__BB0_323;
	ld.local.u32 	%r1536, [%rd6+1004];
	add.s32 	%r350, %r1536, %r349;
	setp.ge.s32 	%p269, %r350, %r2325;
	mov.f32 	%f601, 0f437B0000;
	@%p269 bra 	$L__BB0_323;
	ld.local.u32 	%r1537, [%rd6+1008];
	add.s32 	%r351, %r1537, %r350;
	setp.ge.s32 	%p270, %r351, %r2325;
	mov.f32 	%f601, 0f437C0000;
	@%p270 bra 	$L__BB0_323;
	ld.local.u32 	%r1538, [%rd6+1012];
	add.s32 	%r352, %r1538, %r351;
	setp.ge.s32 	%p271, %r352, %r2325;
	mov.f32 	%f601, 0f437D0000;
	@%p271 bra 	$L__BB0_323;
	ld.local.u32 	%r1539, [%rd6+1016];
	add.s32 	%r1540, %r1539, %r352;
	setp.lt.s32 	%p272, %r1540, %r2325;
	selp.f32 	%f4, 0f437F0000, 0f437E0000, %p272;
	mov.f32 	%f601, %f4;
$L__BB0_323:
	add.s32 	%r354, %r2299, %r2;
	setp.lt.s32 	%p306, %r2299, 1;
	@%p306 bra 	$L__BB0_329;
	add.s32 	%r1558, %r2, 1;
	max.s32 	%r355, %r354, %r1558;
	sub.s32 	%r1559, %r355, %r2;
	and.b32  	%r356, %r1559, 3;
	setp.eq.s32 	%p307, %r356, 0;
	mov.u32 	%r2328, %r2;
	@%p307 bra 	$L__BB0_327;
	mov.b32 	%r2327, 0;
	mov.u32 	%r2328, %r2;
$L__BB0_326:
	.pragma "nounroll";
	mul.wide.s32 	%rd58, %r2328, 4;
	add.s64 	%rd59, %rd3, %rd58;
	ld.global.u32 	%r1561, [%rd59];
	cvt.rn.f32.s32 	%f273, %r1561;
	sub.f32 	%f274, %f273, %f601;
	abs.f32 	%f275, %f274;
	add.s64 	%rd60, %rd2, %rd58;
	st.global.f32 	[%rd60], %f275;
	cvt.rpi.f32.f32 	%f276, %f275;
	cvt.rzi.s32.f32 	%r1562, %f276;
	mul.wide.s32 	%rd61, %r1562, 4;
	add.s64 	%rd62, %rd5, %rd61;
	ld.local.u32 	%r1563, [%rd62];
	add.s32 	%r1564, %r1563, 1;
	st.local.u32 	[%rd62], %r1564;
	add.s32 	%r2328, %r2328, 1;
	add.s32 	%r2327, %r2327, 1;
	setp.ne.s32 	%p308, %r2327, %r356;
	@%p308 bra 	$L__BB0_326;
$L__BB0_327:
	sub.s32 	%r1565, %r2, %r355;
	setp.gt.u32 	%p309, %r1565, -4;
	@%p309 bra 	$L__BB0_329;
$L__BB0_328:
	mul.wide.s32 	%rd63, %r2328, 4;
	add.s64 	%rd64, %rd3, %rd63;
	ld.global.u32 	%r1566, [%rd64];
	cvt.rn.f32.s32 	%f277, %r1566;
	sub.f32 	%f278, %f277, %f601;
	abs.f32 	%f279, %f278;
	add.s64 	%rd65, %rd2, %rd63;
	st.global.f32 	[%rd65], %f279;
	cvt.rpi.f32.f32 	%f280, %f279;
	cvt.rzi.s32.f32 	%r1567, %f280;
	mul.wide.s32 	%rd66, %r1567, 4;
	add.s64 	%rd67, %rd5, %rd66;
	ld.local.u32 	%r1568, [%rd67];
	add.s32 	%r1569, %r1568, 1;
	st.local.u32 	[%rd67], %r1569;
	ld.global.u32 	%r1570, [%rd64+4];
	cvt.rn.f32.s32 	%f281, %r1570;
	sub.f32 	%f282, %f281, %f601;
	abs.f32 	%f283, %f282;
	st.global.f32 	[%rd65+4], %f283;
	cvt.rpi.f32.f32 	%f284, %f283;
	cvt.rzi.s32.f32 	%r1571, %f284;
	mul.wide.s32 	%rd68, %r1571, 4;
	add.s64 	%rd69, %rd5, %rd68;
	ld.local.u32 	%r1572, [%rd69];
	add.s32 	%r1573, %r1572, 1;
	st.local.u32 	[%rd69], %r1573;
	ld.global.u32 	%r1574, [%rd64+8];
	cvt.rn.f32.s32 	%f285, %r1574;
	sub.f32 	%f286, %f285, %f601;
	abs.f32 	%f287, %f286;
	st.global.f32 	[%rd65+8], %f287;
	cvt.rpi.f32.f32 	%f288, %f287;
	cvt.rzi.s32.f32 	%r1575, %f288;
	mul.wide.s32 	%rd70, %r1575, 4;
	add.s64 	%rd71, %rd5, %rd70;
	ld.local.u32 	%r1576, [%rd71];
	add.s32 	%r1577, %r1576, 1;
	st.local.u32 	[%rd71], %r1577;
	ld.global.u32 	%r1578, [%rd64+12];
	cvt.rn.f32.s32 	%f289, %r1578;
	sub.f32 	%f290, %f289, %f601;
	abs.f32 	%f291, %f290;
	st.global.f32 	[%rd65+12], %f291;
	cvt.rpi.f32.f32 	%f292, %f291;
	cvt.rzi.s32.f32 	%r1579, %f292;
	mul.wide.s32 	%rd72, %r1579, 4;
	add.s64 	%rd73, %rd5, %rd72;
	ld.local.u32 	%r1580, [%rd73];
	add.s32 	%r1581, %r1580, 1;
	st.local.u32 	[%rd73], %r1581;
	add.s32 	%r2328, %r2328, 4;
	setp.lt.s32 	%p310, %r2328, %r354;
	@%p310 bra 	$L__BB0_328;
$L__BB0_329:
	setp.ne.s32 	%p311, %r52, 0;
	@%p311 bra 	$L__BB0_366;
	mov.b32 	%r2330, 0;
	mov.u32 	%r365, %r2330;
$L__BB0_331:
	mul.wide.u32 	%rd74, %r365, 4;
	add.s64 	%rd9, %rd5, %rd74;
	ld.local.u32 	%r1838, [%rd9];
	add.s32 	%r366, %r1838, %r2330;
	setp.ne.s32 	%p567, %r366, %r2325;
	mov.u32 	%r2333, %r365;
	@%p567 bra 	$L__BB0_333;
$L__BB0_332:
	shl.b32 	%r1854, %r2333, 1;
	or.b32  	%r1855, %r1854, 1;
	cvt.rn.f64.u32 	%fd4, %r1855;
	mul.f64 	%fd5, %fd4, 0d3FE0000000000000;
	cvt.rn.f32.f64 	%f603, %fd5;
	bra.uni 	$L__BB0_654;
$L__BB0_333:
	setp.le.s32 	%p568, %r366, %r2325;
	mov.u32 	%r2333, %r365;
	@%p568 bra 	$L__BB0_335;
$L__BB0_334:
	cvt.rn.f32.u32 	%f603, %r2333;
	bra.uni 	$L__BB0_654;
$L__BB0_335:
	add.s32 	%r2333, %r365, 1;
	ld.local.u32 	%r1839, [%rd9+4];
	add.s32 	%r370, %r1839, %r366;
	setp.eq.s32 	%p569, %r370, %r2325;
	@%p569 bra 	$L__BB0_332;
	setp.gt.s32 	%p570, %r370, %r2325;
	@%p570 bra 	$L__BB0_334;
	add.s32 	%r2333, %r365, 2;
	ld.local.u32 	%r1840, [%rd9+8];
	add.s32 	%r372, %r1840, %r370;
	setp.eq.s32 	%p571, %r372, %r2325;
	@%p571 bra 	$L__BB0_332;
	setp.gt.s32 	%p572, %r372, %r2325;
	@%p572 bra 	$L__BB0_334;
	add.s32 	%r2333, %r365, 3;
	ld.local.u32 	%r1841, [%rd9+12];
	add.s32 	%r374, %r1841, %r372;
	setp.eq.s32 	%p573, %r374, %r2325;
	@%p573 bra 	$L__BB0_332;
	setp.gt.s32 	%p574, %r374, %r2325;
	@%p574 bra 	$L__BB0_334;
	add.s32 	%r2333, %r365, 4;
	ld.local.u32 	%r1842, [%rd9+16];
	add.s32 	%r376, %r1842, %r374;
	setp.eq.s32 	%p575, %r376, %r2325;
	@%p575 bra 	$L__BB0_332;
	setp.gt.s32 	%p576, %r376, %r2325;
	@%p576 bra 	$L__BB0_334;
	add.s32 	%r2333, %r365, 5;
	ld.local.u32 	%r1843, [%rd9+20];
	add.s32 	%r378, %r1843, %r376;
	setp.eq.s32 	%p577, %r378, %r2325;
	@%p577 bra 	$L__BB0_332;
	setp.gt.s32 	%p578, %r378, %r2325;
	@%p578 bra 	$L__BB0_334;
	add.s32 	%r2333, %r365, 6;
	ld.local.u32 	%r1844, [%rd9+24];
	add.s32 	%r380, %r1844, %r378;
	setp.eq.s32 	%p579, %r380, %r2325;
	@%p579 bra 	$L__BB0_332;
	setp.gt.s32 	%p580, %r380, %r2325;
	@%p580 bra 	$L__BB0_334;
	add.s32 	%r2333, %r365, 7;
	ld.local.u32 	%r1845, [%rd9+28];
	add.s32 	%r382, %r1845, %r380;
	setp.eq.s32 	%p581, %r382, %r2325;
	@%p581 bra 	$L__BB0_332;
	setp.gt.s32 	%p582, %r382, %r2325;
	@%p582 bra 	$L__BB0_334;
	add.s32 	%r2333, %r365, 8;
	ld.local.u32 	%r1846, [%rd9+32];
	add.s32 	%r384, %r1846, %r382;
	setp.eq.s32 	%p583, %r384, %r2325;
	@%p583 bra 	$L__BB0_332;
	setp.gt.s32 	%p584, %r384, %r2325;
	@%p584 bra 	$L__BB0_334;
	add.s32 	%r2333, %r365, 9;
	ld.local.u32 	%r1847, [%rd9+36];
	add.s32 	%r386, %r1847, %r384;
	setp.eq.s32 	%p585, %r386, %r2325;
	@%p585 bra 	$L__BB0_332;
	setp.gt.s32 	%p586, %r386, %r2325;
	@%p586 bra 	$L__BB0_334;
	add.s32 	%r2333, %r365, 10;
	ld.local.u32 	%r1848, [%rd9+40];
	add.s32 	%r388, %r1848, %r386;
	setp.eq.s32 	%p587, %r388, %r2325;
	@%p587 bra 	$L__BB0_332;
	setp.gt.s32 	%p588, %r388, %r2325;
	@%p588 bra 	$L__BB0_334;
	add.s32 	%r2333, %r365, 11;
	ld.local.u32 	%r1849, [%rd9+44];
	add.s32 	%r390, %r1849, %r388;
	setp.eq.s32 	%p589, %r390, %r2325;
	@%p589 bra 	$L__BB0_332;
	setp.gt.s32 	%p590, %r390, %r2325;
	@%p590 bra 	$L__BB0_334;
	add.s32 	%r2333, %r365, 12;
	ld.local.u32 	%r1850, [%rd9+48];
	add.s32 	%r392, %r1850, %r390;
	setp.eq.s32 	%p591, %r392, %r2325;
	@%p591 bra 	$L__BB0_332;
	setp.gt.s32 	%p592, %r392, %r2325;
	@%p592 bra 	$L__BB0_334;
	add.s32 	%r2333, %r365, 13;
	ld.local.u32 	%r1851, [%rd9+52];
	add.s32 	%r394, %r1851, %r392;
	setp.eq.s32 	%p593, %r394, %r2325;
	@%p593 bra 	$L__BB0_332;
	setp.gt.s32 	%p594, %r394, %r2325;
	@%p594 bra 	$L__BB0_334;
	add.s32 	%r2333, %r365, 14;
	ld.local.u32 	%r1852, [%rd9+56];
	add.s32 	%r396, %r1852, %r394;
	setp.eq.s32 	%p595, %r396, %r2325;
	@%p595 bra 	$L__BB0_332;
	setp.gt.s32 	%p596, %r396, %r2325;
	@%p596 bra 	$L__BB0_334;
	add.s32 	%r2333, %r365, 15;
	ld.local.u32 	%r1853, [%rd9+60];
	add.s32 	%r2330, %r1853, %r396;
	setp.eq.s32 	%p597, %r2330, %r2325;
	@%p597 bra 	$L__BB0_332;
	setp.gt.s32 	%p598, %r2330, %r2325;
	@%p598 bra 	$L__BB0_334;
	add.s32 	%r365, %r365, 16;
	setp.eq.s32 	%p599, %r365, 256;
	@%p599 bra 	$L__BB0_654;
	bra.uni 	$L__BB0_331;
$L__BB0_366:
	ld.local.u32 	%r400, [%rd5];
	setp.ge.s32 	%p312, %r400, %r2325;
	mov.f32 	%f603, 0f00000000;
	@%p312 bra 	$L__BB0_654;
	ld.local.u32 	%r1582, [%rd5+4];
	add.s32 	%r401, %r1582, %r400;
	setp.ge.s32 	%p313, %r401, %r2325;
	mov.f32 	%f603, 0f3F800000;
	@%p313 bra 	$L__BB0_654;
	ld.local.u32 	%r1583, [%rd5+8];
	add.s32 	%r402, %r1583, %r401;
	setp.ge.s32 	%p314, %r402, %r2325;
	mov.f32 	%f603, 0f40000000;
	@%p314 bra 	$L__BB0_654;
	ld.local.u32 	%r1584, [%rd5+12];
	add.s32 	%r403, %r1584, %r402;
	setp.ge.s32 	%p315, %r403, %r2325;
	mov.f32 	%f603, 0f40400000;
	@%p315 bra 	$L__BB0_654;
	ld.local.u32 	%r1585, [%rd5+16];
	add.s32 	%r404, %r1585, %r403;
	setp.ge.s32 	%p316, %r404, %r2325;
	mov.f32 	%f603, 0f40800000;
	@%p316 bra 	$L__BB0_654;
	ld.local.u32 	%r1586, [%rd5+20];
	add.s32 	%r405, %r1586, %r404;
	setp.ge.s32 	%p317, %r405, %r2325;
	mov.f32 	%f603, 0f40A00000;
	@%p317 bra 	$L__BB0_654;
	ld.local.u32 	%r1587, [%rd5+24];
	add.s32 	%r406, %r1587, %r405;
	setp.ge.s32 	%p318, %r406, %r2325;
	mov.f32 	%f603, 0f40C00000;
	@%p318 bra 	$L__BB0_654;
	ld.local.u32 	%r1588, [%rd5+28];
	add.s32 	%r407, %r1588, %r406;
	setp.ge.s32 	%p319, %r407, %r2325;
	mov.f32 	%f603, 0f40E00000;
	@%p319 bra 	$L__BB0_654;
	ld.local.u32 	%r1589, [%rd5+32];
	add.s32 	%r408, %r1589, %r407;
	setp.ge.s32 	%p320, %r408, %r2325;
	mov.f32 	%f603, 0f41000000;
	@%p320 bra 	$L__BB0_654;
	ld.local.u32 	%r1590, [%rd5+36];
	add.s32 	%r409, %r1590, %r408;
	setp.ge.s32 	%p321, %r409, %r2325;
	mov.f32 	%f603, 0f41100000;
	@%p321 bra 	$L__BB0_654;
	ld.local.u32 	%r1591, [%rd5+40];
	add.s32 	%r410, %r1591, %r409;
	setp.ge.s32 	%p322, %r410, %r2325;
	mov.f32 	%f603, 0f41200000;
	@%p322 bra 	$L__BB0_654;
	ld.local.u32 	%r1592, [%rd5+44];
	add.s32 	%r411, %r1592, %r410;
	setp.ge.s32 	%p323, %r411, %r2325;
	mov.f32 	%f603, 0f41300000;
	@%p323 bra 	$L__BB0_654;
	ld.local.u32 	%r1593, [%rd5+48];
	add.s32 	%r412, %r1593, %r411;
	setp.ge.s32 	%p324, %r412, %r2325;
	mov.f32 	%f603, 0f41400000;
	@%p324 bra 	$L__BB0_654;
	ld.local.u32 	%r1594, [%rd5+52];
	add.s32 	%r413, %r1594, %r412;
	setp.ge.s32 	%p325, %r413, %r2325;
	mov.f32 	%f603, 0f41500000;
	@%p325 bra 	$L__BB0_654;
	ld.local.u32 	%r1595, [%rd5+56];
	add.s32 	%r414, %r1595, %r413;
	setp.ge.s32 	%p326, %r414, %r2325;
	mov.f32 	%f603, 0f41600000;
	@%p326 bra 	$L__BB0_654;
	ld.local.u32 	%r1596, [%rd5+60];
	add.s32 	%r415, %r1596, %r414;
	setp.ge.s32 	%p327, %r415, %r2325;
	mov.f32 	%f603, 0f41700000;
	@%p327 bra 	$L__BB0_654;
	ld.local.u32 	%r1597, [%rd5+64];
	add.s32 	%r416, %r1597, %r415;
	setp.ge.s32 	%p328, %r416, %r2325;
	mov.f32 	%f603, 0f41800000;
	@%p328 bra 	$L__BB0_654;
	ld.local.u32 	%r1598, [%rd5+68];
	add.s32 	%r417, %r1598, %r416;
	setp.ge.s32 	%p329, %r417, %r2325;
	mov.f32 	%f603, 0f41880000;
	@%p329 bra 	$L__BB0_654;
	ld.local.u32 	%r1599, [%rd5+72];
	add.s32 	%r418, %r1599, %r417;
	setp.ge.s32 	%p330, %r418, %r2325;
	mov.f32 	%f603, 0f41900000;
	@%p330 bra 	$L__BB0_654;
	ld.local.u32 	%r1600, [%rd5+76];
	add.s32 	%r419, %r1600, %r418;
	setp.ge.s32 	%p331, %r419, %r2325;
	mov.f32 	%f603, 0f41980000;
	@%p331 bra 	$L__BB0_654;
	ld.local.u32 	%r1601, [%rd5+80];
	add.s32 	%r420, %r1601, %r419;
	setp.ge.s32 	%p332, %r420, %r2325;
	mov.f32 	%f603, 0f41A00000;
	@%p332 bra 	$L__BB0_654;
	ld.local.u32 	%r1602, [%rd5+84];
	add.s32 	%r421, %r1602, %r420;
	setp.ge.s32 	%p333, %r421, %r2325;
	mov.f32 	%f603, 0f41A80000;
	@%p333 bra 	$L__BB0_654;
	ld.local.u32 	%r1603, [%rd5+88];
	add.s32 	%r422, %r1603, %r421;
	setp.ge.s32 	%p334, %r422, %r2325;
	mov.f32 	%f603, 0f41B00000;
	@%p334 bra 	$L__BB0_654;
	ld.local.u32 	%r1604, [%rd5+92];
	add.s32 	%r423, %r1604, %r422;
	setp.ge.s32 	%p335, %r423, %r2325;
	mov.f32 	%f603, 0f41B80000;
	@%p335 bra 	$L__BB0_654;
	ld.local.u32 	%r1605, [%rd5+96];
	add.s32 	%r424, %r1605, %r423;
	setp.ge.s32 	%p336, %r424, %r2325;
	mov.f32 	%f603, 0f41C00000;
	@%p336 bra 	$L__BB0_654;
	ld.local.u32 	%r1606, [%rd5+100];
	add.s32 	%r425, %r1606, %r424;
	setp.ge.s32 	%p337, %r425, %r2325;
	mov.f32 	%f603, 0f41C80000;
	@%p337 bra 	$L__BB0_654;
	ld.local.u32 	%r1607, [%rd5+104];
	add.s32 	%r426, %r1607, %r425;
	setp.ge.s32 	%p338, %r426, %r2325;
	mov.f32 	%f603, 0f41D00000;
	@%p338 bra 	$L__BB0_654;
	ld.local.u32 	%r1608, [%rd5+108];
	add.s32 	%r427, %r1608, %r426;
	setp.ge.s32 	%p339, %r427, %r2325;
	mov.f32 	%f603, 0f41D80000;
	@%p339 bra 	$L__BB0_654;
	ld.local.u32 	%r1609, [%rd5+112];
	add.s32 	%r428, %r1609, %r427;
	setp.ge.s32 	%p340, %r428, %r2325;
	mov.f32 	%f603, 0f41E00000;
	@%p340 bra 	$L__BB0_654;
	ld.local.u32 	%r1610, [%rd5+116];
	add.s32 	%r429, %r1610, %r428;
	setp.ge.s32 	%p341, %r429, %r2325;
	mov.f32 	%f603, 0f41E80000;
	@%p341 bra 	$L__BB0_654;
	ld.local.u32 	%r1611, [%rd5+120];
	add.s32 	%r430, %r1611, %r429;
	setp.ge.s32 	%p342, %r430, %r2325;
	mov.f32 	%f603, 0f41F00000;
	@%p342 bra 	$L__BB0_654;
	ld.local.u32 	%r1612, [%rd5+124];
	add.s32 	%r431, %r1612, %r430;
	setp.ge.s32 	%p343, %r431, %r2325;
	mov.f32 	%f603, 0f41F80000;
	@%p343 bra 	$L__BB0_654;
	ld.local.u32 	%r1613, [%rd5+128];
	add.s32 	%r432, %r1613, %r431;
	setp.ge.s32 	%p344, %r432, %r2325;
	mov.f32 	%f603, 0f42000000;
	@%p344 bra 	$L__BB0_654;
	ld.local.u32 	%r1614, [%rd5+132];
	add.s32 	%r433, %r1614, %r432;
	setp.ge.s32 	%p345, %r433, %r2325;
	mov.f32 	%f603, 0f42040000;
	@%p345 bra 	$L__BB0_654;
	ld.local.u32 	%r1615, [%rd5+136];
	add.s32 	%r434, %r1615, %r433;
	setp.ge.s32 	%p346, %r434, %r2325;
	mov.f32 	%f603, 0f42080000;
	@%p346 bra 	$L__BB0_654;
	ld.local.u32 	%r1616, [%rd5+140];
	add.s32 	%r435, %r1616, %r434;
	setp.ge.s32 	%p347, %r435, %r2325;
	mov.f32 	%f603, 0f420C0000;
	@%p347 bra 	$L__BB0_654;
	ld.local.u32 	%r1617, [%rd5+144];
	add.s32 	%r436, %r1617, %r435;
	setp.ge.s32 	%p348, %r436, %r2325;
	mov.f32 	%f603, 0f42100000;
	@%p348 bra 	$L__BB0_654;
	ld.local.u32 	%r1618, [%rd5+148];
	add.s32 	%r437, %r1618, %r436;
	setp.ge.s32 	%p349, %r437, %r2325;
	mov.f32 	%f603, 0f42140000;
	@%p349 bra 	$L__BB0_654;
	ld.local.u32 	%r1619, [%rd5+152];
	add.s32 	%r438, %r1619, %r437;
	setp.ge.s32 	%p350, %r438, %r2325;
	mov.f32 	%f603, 0f42180000;
	@%p350 bra 	$L__BB0_654;
	ld.local.u32 	%r1620, [%rd5+156];
	add.s32 	%r439, %r1620, %r438;
	setp.ge.s32 	%p351, %r439, %r2325;
	mov.f32 	%f603, 0f421C0000;
	@%p351 bra 	$L__BB0_654;
	ld.local.u32 	%r1621, [%rd5+160];
	add.s32 	%r440, %r1621, %r439;
	setp.ge.s32 	%p352, %r440, %r2325;
	mov.f32 	%f603, 0f42200000;
	@%p352 bra 	$L__BB0_654;
	ld.local.u32 	%r1622, [%rd5+164];
	add.s32 	%r441, %r1622, %r440;
	setp.ge.s32 	%p353, %r441, %r2325;
	mov.f32 	%f603, 0f42240000;
	@%p353 bra 	$L__BB0_654;
	ld.local.u32 	%r1623, [%rd5+168];
	add.s32 	%r442, %r1623, %r441;
	setp.ge.s32 	%p354, %r442, %r2325;
	mov.f32 	%f603, 0f42280000;
	@%p354 bra 	$L__BB0_654;
	ld.local.u32 	%r1624, [%rd5+172];
	add.s32 	%r443, %r1624, %r442;
	setp.ge.s32 	%p355, %r443, %r2325;
	mov.f32 	%f603, 0f422C0000;
	@%p355 bra 	$L__BB0_654;
	ld.local.u32 	%r1625, [%rd5+176];
	add.s32 	%r444, %r1625, %r443;
	setp.ge.s32 	%p356, %r444, %r2325;
	mov.f32 	%f603, 0f42300000;
	@%p356 bra 	$L__BB0_654;
	ld.local.u32 	%r1626, [%rd5+180];
	add.s32 	%r445, %r1626, %r444;
	setp.ge.s32 	%p357, %r445, %r2325;
	mov.f32 	%f603, 0f42340000;
	@%p357 bra 	$L__BB0_654;
	ld.local.u32 	%r1627, [%rd5+184];
	add.s32 	%r446, %r1627, %r445;
	setp.ge.s32 	%p358, %r446, %r2325;
	mov.f32 	%f603, 0f42380000;
	@%p358 bra 	$L__BB0_654;
	ld.local.u32 	%r1628, [%rd5+188];
	add.s32 	%r447, %r1628, %r446;
	setp.ge.s32 	%p359, %r447, %r2325;
	mov.f32 	%f603, 0f423C0000;
	@%p359 bra 	$L__BB0_654;
	ld.local.u32 	%r1629, [%rd5+192];
	add.s32 	%r448, %r1629, %r447;
	setp.ge.s32 	%p360, %r448, %r2325;
	mov.f32 	%f603, 0f42400000;
	@%p360 bra 	$L__BB0_654;
	ld.local.u32 	%r1630, [%rd5+196];
	add.s32 	%r449, %r1630, %r448;
	setp.ge.s32 	%p361, %r449, %r2325;
	mov.f32 	%f603, 0f42440000;
	@%p361 bra 	$L__BB0_654;
	ld.local.u32 	%r1631, [%rd5+200];
	add.s32 	%r450, %r1631, %r449;
	setp.ge.s32 	%p362, %r450, %r2325;
	mov.f32 	%f603, 0f42480000;
	@%p362 bra 	$L__BB0_654;
	ld.local.u32 	%r1632, [%rd5+204];
	add.s32 	%r451, %r1632, %r450;
	setp.ge.s32 	%p363, %r451, %r2325;
	mov.f32 	%f603, 0f424C0000;
	@%p363 bra 	$L__BB0_654;
	ld.local.u32 	%r1633, [%rd5+208];
	add.s32 	%r452, %r1633, %r451;
	setp.ge.s32 	%p364, %r452, %r2325;
	mov.f32 	%f603, 0f42500000;
	@%p364 bra 	$L__BB0_654;
	ld.local.u32 	%r1634, [%rd5+212];
	add.s32 	%r453, %r1634, %r452;
	setp.ge.s32 	%p365, %r453, %r2325;
	mov.f32 	%f603, 0f42540000;
	@%p365 bra 	$L__BB0_654;
	ld.local.u32 	%r1635, [%rd5+216];
	add.s32 	%r454, %r1635, %r453;
	setp.ge.s32 	%p366, %r454, %r2325;
	mov.f32 	%f603, 0f42580000;
	@%p366 bra 	$L__BB0_654;
	ld.local.u32 	%r1636, [%rd5+220];
	add.s32 	%r455, %r1636, %r454;
	setp.ge.s32 	%p367, %r455, %r2325;
	mov.f32 	%f603, 0f425C0000;
	@%p367 bra 	$L__BB0_654;
	ld.local.u32 	%r1637, [%rd5+224];
	add.s32 	%r456, %r1637, %r455;
	setp.ge.s32 	%p368, %r456, %r2325;
	mov.f32 	%f603, 0f42600000;
	@%p368 bra 	$L__BB0_654;
	ld.local.u32 	%r1638, [%rd5+228];
	add.s32 	%r457, %r1638, %r456;
	setp.ge.s32 	%p369, %r457, %r2325;
	mov.f32 	%f603, 0f42640000;
	@%p369 bra 	$L__BB0_654;
	ld.local.u32 	%r1639, [%rd5+232];
	add.s32 	%r458, %r1639, %r457;
	setp.ge.s32 	%p370, %r458, %r2325;
	mov.f32 	%f603, 0f42680000;
	@%p370 bra 	$L__BB0_654;
	ld.local.u32 	%r1640, [%rd5+236];
	add.s32 	%r459, %r1640, %r458;
	setp.ge.s32 	%p371, %r459, %r2325;
	mov.f32 	%f603, 0f426C0000;
	@%p371 bra 	$L__BB0_654;
	ld.local.u32 	%r1641, [%rd5+240];
	add.s32 	%r460, %r1641, %r459;
	setp.ge.s32 	%p372, %r460, %r2325;
	mov.f32 	%f603, 0f42700000;
	@%p372 bra 	$L__BB0_654;
	ld.local.u32 	%r1642, [%rd5+244];
	add.s32 	%r461, %r1642, %r460;
	setp.ge.s32 	%p373, %r461, %r2325;
	mov.f32 	%f603, 0f42740000;
	@%p373 bra 	$L__BB0_654;
	ld.local.u32 	%r1643, [%rd5+248];
	add.s32 	%r462, %r1643, %r461;
	setp.ge.s32 	%p374, %r462, %r2325;
	mov.f32 	%f603, 0f42780000;
	@%p374 bra 	$L__BB0_654;
	ld.local.u32 	%r1644, [%rd5+252];
	add.s32 	%r463, %r1644, %r462;
	setp.ge.s32 	%p375, %r463, %r2325;
	mov.f32 	%f603, 0f427C0000;
	@%p375 bra 	$L__BB0_654;
	ld.local.u32 	%r1645, [%rd5+256];
	add.s32 	%r464, %r1645, %r463;
	setp.ge.s32 	%p376, %r464, %r2325;
	mov.f32 	%f603, 0f42800000;
	@%p376 bra 	$L__BB0_654;
	ld.local.u32 	%r1646, [%rd5+260];
	add.s32 	%r465, %r1646, %r464;
	setp.ge.s32 	%p377, %r465, %r2325;
	mov.f32 	%f603, 0f42820000;
	@%p377 bra 	$L__BB0_654;
	ld.local.u32 	%r1647, [%rd5+264];
	add.s32 	%r466, %r1647, %r465;
	setp.ge.s32 	%p378, %r466, %r2325;
	mov.f32 	%f603, 0f42840000;
	@%p378 bra 	$L__BB0_654;
	ld.local.u32 	%r1648, [%rd5+268];
	add.s32 	%r467, %r1648, %r466;
	setp.ge.s32 	%p379, %r467, %r2325;
	mov.f32 	%f603, 0f42860000;
	@%p379 bra 	$L__BB0_654;
	ld.local.u32 	%r1649, [%rd5+272];
	add.s32 	%r468, %r1649, %r467;
	setp.ge.s32 	%p380, %r468, %r2325;
	mov.f32 	%f603, 0f42880000;
	@%p380 bra 	$L__BB0_654;
	ld.local.u32 	%r1650, [%rd5+276];
	add.s32 	%r469, %r1650, %r468;
	setp.ge.s32 	%p381, %r469, %r2325;
	mov.f32 	%f603, 0f428A0000;
	@%p381 bra 	$L__BB0_654;
	ld.local.u32 	%r1651, [%rd5+280];
	add.s32 	%r470, %r1651, %r469;
	setp.ge.s32 	%p382, %r470, %r2325;
	mov.f32 	%f603, 0f428C0000;
	@%p382 bra 	$L__BB0_654;
	ld.local.u32 	%r1652, [%rd5+284];
	add.s32 	%r471, %r1652, %r470;
	setp.ge.s32 	%p383, %r471, %r2325;
	mov.f32 	%f603, 0f428E0000;
	@%p383 bra 	$L__BB0_654;
	ld.local.u32 	%r1653, [%rd5+288];
	add.s32 	%r472, %r1653, %r471;
	setp.ge.s32 	%p384, %r472, %r2325;
	mov.f32 	%f603, 0f42900000;
	@%p384 bra 	$L__BB0_654;
	ld.local.u32 	%r1654, [%rd5+292];
	add.s32 	%r473, %r1654, %r472;
	setp.ge.s32 	%p385, %r473, %r2325;
	mov.f32 	%f603, 0f42920000;
	@%p385 bra 	$L__BB0_654;
	ld.local.u32 	%r1655, [%rd5+296];
	add.s32 	%r474, %r1655, %r473;
	setp.ge.s32 	%p386, %r474, %r2325;
	mov.f32 	%f603, 0f42940000;
	@%p386 bra 	$L__BB0_654;
	ld.local.u32 	%r1656, [%rd5+300];
	add.s32 	%r475, %r1656, %r474;
	setp.ge.s32 	%p387, %r475, %r2325;
	mov.f32 	%f603, 0f42960000;
	@%p387 bra 	$L__BB0_654;
	ld.local.u32 	%r1657, [%rd5+304];
	add.s32 	%r476, %r1657, %r475;
	setp.ge.s32 	%p388, %r476, %r2325;
	mov.f32 	%f603, 0f42980000;
	@%p388 bra 	$L__BB0_654;
	ld.local.u32 	%r1658, [%rd5+308];
	add.s32 	%r477, %r1658, %r476;
	setp.ge.s32 	%p389, %r477, %r2325;
	mov.f32 	%f603, 0f429A0000;
	@%p389 bra 	$L__BB0_654;
	ld.local.u32 	%r1659, [%rd5+312];
	add.s32 	%r478, %r1659, %r477;
	setp.ge.s32 	%p390, %r478, %r2325;
	mov.f32 	%f603, 0f429C0000;
	@%p390 bra 	$L__BB0_654;
	ld.local.u32 	%r1660, [%rd5+316];
	add.s32 	%r479, %r1660, %r478;
	setp.ge.s32 	%p391, %r479, %r2325;
	mov.f32 	%f603, 0f429E0000;
	@%p391 bra 	$L__BB0_654;
	ld.local.u32 	%r1661, [%rd5+320];
	add.s32 	%r480, %r1661, %r479;
	setp.ge.s32 	%p392, %r480, %r2325;
	mov.f32 	%f603, 0f42A00000;
	@%p392 bra 	$L__BB0_654;
	ld.local.u32 	%r1662, [%rd5+324];
	add.s32 	%r481, %r1662, %r480;
	setp.ge.s32 	%p393, %r481, %r2325;
	mov.f32 	%f603, 0f42A20000;
	@%p393 bra 	$L__BB0_654;
	ld.local.u32 	%r1663, [%rd5+328];
	add.s32 	%r482, %r1663, %r481;
	setp.ge.s32 	%p394, %r482, %r2325;
	mov.f32 	%f603, 0f42A40000;
	@%p394 bra 	$L__BB0_654;
	ld.local.u32 	%r1664, [%rd5+332];
	add.s32 	%r483, %r1664, %r482;
	setp.ge.s32 	%p395, %r483, %r2325;
	mov.f32 	%f603, 0f42A60000;
	@%p395 bra 	$L__BB0_654;
	ld.local.u32 	%r1665, [%rd5+336];
	add.s32 	%r484, %r1665, %r483;
	setp.ge.s32 	%p396, %r484, %r2325;
	mov.f32 	%f603, 0f42A80000;
	@%p396 bra 	$L__BB0_654;
	ld.local.u32 	%r1666, [%rd5+340];
	add.s32 	%r485, %r1666, %r484;
	setp.ge.s32 	%p397, %r485, %r2325;
	mov.f32 	%f603, 0f42AA0000;
	@%p397 bra 	$L__BB0_654;
	ld.local.u32 	%r1667, [%rd5+344];
	add.s32 	%r486, %r1667, %r485;
	setp.ge.s32 	%p398, %r486, %r2325;
	mov.f32 	%f603, 0f42AC0000;
	@%p398 bra 	$L__BB0_654;
	ld.local.u32 	%r1668, [%rd5+348];
	add.s32 	%r487, %r1668, %r486;
	setp.ge.s32 	%p399, %r487, %r2325;
	mov.f32 	%f603, 0f42AE0000;
	@%p399 bra 	$L__BB0_654;
	ld.local.u32 	%r1669, [%rd5+352];
	add.s32 	%r488, %r1669, %r487;
	setp.ge.s32 	%p400, %r488, %r2325;
	mov.f32 	%f603, 0f42B00000;
	@%p400 bra 	$L__BB0_654;
	ld.local.u32 	%r1670, [%rd5+356];
	add.s32 	%r489, %r1670, %r488;
	setp.ge.s32 	%p401, %r489, %r2325;
	mov.f32 	%f603, 0f42B20000;
	@%p401 bra 	$L__BB0_654;
	ld.local.u32 	%r1671, [%rd5+360];
	add.s32 	%r490, %r1671, %r489;
	setp.ge.s32 	%p402, %r490, %r2325;
	mov.f32 	%f603, 0f42B40000;
	@%p402 bra 	$L__BB0_654;
	ld.local.u32 	%r1672, [%rd5+364];
	add.s32 	%r491, %r1672, %r490;
	setp.ge.s32 	%p403, %r491, %r2325;
	mov.f32 	%f603, 0f42B60000;
	@%p403 bra 	$L__BB0_654;
	ld.local.u32 	%r1673, [%rd5+368];
	add.s32 	%r492, %r1673, %r491;
	setp.ge.s32 	%p404, %r492, %r2325;
	mov.f32 	%f603, 0f42B80000;
	@%p404 bra 	$L__BB0_654;
	ld.local.u32 	%r1674, [%rd5+372];
	add.s32 	%r493, %r1674, %r492;
	setp.ge.s32 	%p405, %r493, %r2325;
	mov.f32 	%f603, 0f42BA0000;
	@%p405 bra 	$L__BB0_654;
	ld.local.u32 	%r1675, [%rd5+376];
	add.s32 	%r494, %r1675, %r493;
	setp.ge.s32 	%p406, %r494, %r2325;
	mov.f32 	%f603, 0f42BC0000;
	@%p406 bra 	$L__BB0_654;
	ld.local.u32 	%r1676, [%rd5+380];
	add.s32 	%r495, %r1676, %r494;
	setp.ge.s32 	%p407, %r495, %r2325;
	mov.f32 	%f603, 0f42BE0000;
	@%p407 bra 	$L__BB0_654;
	ld.local.u32 	%r1677, [%rd5+384];
	add.s32 	%r496, %r1677, %r495;
	setp.ge.s32 	%p408, %r496, %r2325;
	mov.f32 	%f603, 0f42C00000;
	@%p408 bra 	$L__BB0_654;
	ld.local.u32 	%r1678, [%rd5+388];
	add.s32 	%r497, %r1678, %r496;
	setp.ge.s32 	%p409, %r497, %r2325;
	mov.f32 	%f603, 0f42C20000;
	@%p409 bra 	$L__BB0_654;
	ld.local.u32 	%r1679, [%rd5+392];
	add.s32 	%r498, %r1679, %r497;
	setp.ge.s32 	%p410, %r498, %r2325;
	mov.f32 	%f603, 0f42C40000;
	@%p410 bra 	$L__BB0_654;
	ld.local.u32 	%r1680, [%rd5+396];
	add.s32 	%r499, %r1680, %r498;
	setp.ge.s32 	%p411, %r499, %r2325;
	mov.f32 	%f603, 0f42C60000;
	@%p411 bra 	$L__BB0_654;
	ld.local.u32 	%r1681, [%rd5+400];
	add.s32 	%r500, %r1681, %r499;
	setp.ge.s32 	%p412, %r500, %r2325;
	mov.f32 	%f603, 0f42C80000;
	@%p412 bra 	$L__BB0_654;
	ld.local.u32 	%r1682, [%rd5+404];
	add.s32 	%r501, %r1682, %r500;
	setp.ge.s32 	%p413, %r501, %r2325;
	mov.f32 	%f603, 0f42CA0000;
	@%p413 bra 	$L__BB0_654;
	ld.local.u32 	%r1683, [%rd5+408];
	add.s32 	%r502, %r1683, %r501;
	setp.ge.s32 	%p414, %r502, %r2325;
	mov.f32 	%f603, 0f42CC0000;
	@%p414 bra 	$L__BB0_654;
	ld.local.u32 	%r1684, [%rd5+412];
	add.s32 	%r503, %r1684, %r502;
	setp.ge.s32 	%p415, %r503, %r2325;
	mov.f32 	%f603, 0f42CE0000;
	@%p415 bra 	$L__BB0_654;
	ld.local.u32 	%r1685, [%rd5+416];
	add.s32 	%r504, %r1685, %r503;
	setp.ge.s32 	%p416, %r504, %r2325;
	mov.f32 	%f603, 0f42D00000;
	@%p416 bra 	$L__BB0_654;
	ld.local.u32 	%r1686, [%rd5+420];
	add.s32 	%r505, %r1686, %r504;
	setp.ge.s32 	%p417, %r505, %r2325;
	mov.f32 	%f603, 0f42D20000;
	@%p417 bra 	$L__BB0_654;
	ld.local.u32 	%r1687, [%rd5+424];
	add.s32 	%r506, %r1687, %r505;
	setp.ge.s32 	%p418, %r506, %r2325;
	mov.f32 	%f603, 0f42D40000;
	@%p418 bra 	$L__BB0_654;
	ld.local.u32 	%r1688, [%rd5+428];
	add.s32 	%r507, %r1688, %r506;
	setp.ge.s32 	%p419, %r507, %r2325;
	mov.f32 	%f603, 0f42D60000;
	@%p419 bra 	$L__BB0_654;
	ld.local.u32 	%r1689, [%rd5+432];
	add.s32 	%r508, %r1689, %r507;
	setp.ge.s32 	%p420, %r508, %r2325;
	mov.f32 	%f603, 0f42D80000;
	@%p420 bra 	$L__BB0_654;
	ld.local.u32 	%r1690, [%rd5+436];
	add.s32 	%r509, %r1690, %r508;
	setp.ge.s32 	%p421, %r509, %r2325;
	mov.f32 	%f603, 0f42DA0000;
	@%p421 bra 	$L__BB0_654;
	ld.local.u32 	%r1691, [%rd5+440];
	add.s32 	%r510, %r1691, %r509;
	setp.ge.s32 	%p422, %r510, %r2325;
	mov.f32 	%f603, 0f42DC0000;
	@%p422 bra 	$L__BB0_654;
	ld.local.u32 	%r1692, [%rd5+444];
	add.s32 	%r511, %r1692, %r510;
	setp.ge.s32 	%p423, %r511, %r2325;
	mov.f32 	%f603, 0f42DE0000;
	@%p423 bra 	$L__BB0_654;
	ld.local.u32 	%r1693, [%rd5+448];
	add.s32 	%r512, %r1693, %r511;
	setp.ge.s32 	%p424, %r512, %r2325;
	mov.f32 	%f603, 0f42E00000;
	@%p424 bra 	$L__BB0_654;
	ld.local.u32 	%r1694, [%rd5+452];
	add.s32 	%r513, %r1694, %r512;
	setp.ge.s32 	%p425, %r513, %r2325;
	mov.f32 	%f603, 0f42E20000;
	@%p425 bra 	$L__BB0_654;
	ld.local.u32 	%r1695, [%rd5+456];
	add.s32 	%r514, %r1695, %r513;
	setp.ge.s32 	%p426, %r514, %r2325;
	mov.f32 	%f603, 0f42E40000;
	@%p426 bra 	$L__BB0_654;
	ld.local.u32 	%r1696, [%rd5+460];
	add.s32 	%r515, %r1696, %r514;
	setp.ge.s32 	%p427, %r515, %r2325;
	mov.f32 	%f603, 0f42E60000;
	@%p427 bra 	$L__BB0_654;
	ld.local.u32 	%r1697, [%rd5+464];
	add.s32 	%r516, %r1697, %r515;
	setp.ge.s32 	%p428, %r516, %r2325;
	mov.f32 	%f603, 0f42E80000;
	@%p428 bra 	$L__BB0_654;
	ld.local.u32 	%r1698, [%rd5+468];
	add.s32 	%r517, %r1698, %r516;
	setp.ge.s32 	%p429, %r517, %r2325;
	mov.f32 	%f603, 0f42EA0000;
	@%p429 bra 	$L__BB0_654;
	ld.local.u32 	%r1699, [%rd5+472];
	add.s32 	%r518, %r1699, %r517;
	setp.ge.s32 	%p430, %r518, %r2325;
	mov.f32 	%f603, 0f42EC0000;
	@%p430 bra 	$L__BB0_654;
	ld.local.u32 	%r1700, [%rd5+476];
	add.s32 	%r519, %r1700, %r518;
	setp.ge.s32 	%p431, %r519, %r2325;
	mov.f32 	%f603, 0f42EE0000;
	@%p431 bra 	$L__BB0_654;
	ld.local.u32 	%r1701, [%rd5+480];
	add.s32 	%r520, %r1701, %r519;
	setp.ge.s32 	%p432, %r520, %r2325;
	mov.f32 	%f603, 0f42F00000;
	@%p432 bra 	$L__BB0_654;
	ld.local.u32 	%r1702, [%rd5+484];
	add.s32 	%r521, %r1702, %r520;
	setp.ge.s32 	%p433, %r521, %r2325;
	mov.f32 	%f603, 0f42F20000;
	@%p433 bra 	$L__BB0_654;
	ld.local.u32 	%r1703, [%rd5+488];
	add.s32 	%r522, %r1703, %r521;
	setp.ge.s32 	%p434, %r522, %r2325;
	mov.f32 	%f603, 0f42F40000;
	@%p434 bra 	$L__BB0_654;
	ld.local.u32 	%r1704, [%rd5+492];
	add.s32 	%r523, %r1704, %r522;
	setp.ge.s32 	%p435, %r523, %r2325;
	mov.f32 	%f603, 0f42F60000;
	@%p435 bra 	$L__BB0_654;
	ld.local.u32 	%r1705, [%rd5+496];
	add.s32 	%r524, %r1705, %r523;
	setp.ge.s32 	%p436, %r524, %r2325;
	mov.f32 	%f603, 0f42F80000;
	@%p436 bra 	$L__BB0_654;
	ld.local.u32 	%r1706, [%rd5+500];
	add.s32 	%r525, %r1706, %r524;
	setp.ge.s32 	%p437, %r525, %r2325;
	mov.f32 	%f603, 0f42FA0000;
	@%p437 bra 	$L__BB0_654;
	ld.local.u32 	%r1707, [%rd5+504];
	add.s32 	%r526, %r1707, %r525;
	setp.ge.s32 	%p438, %r526, %r2325;
	mov.f32 	%f603, 0f42FC0000;
	@%p438 bra 	$L__BB0_654;
	ld.local.u32 	%r1708, [%rd5+508];
	add.s32 	%r527, %r1708, %r526;
	setp.ge.s32 	%p439, %r527, %r2325;
	mov.f32 	%f603, 0f42FE0000;
	@%p439 bra 	$L__BB0_654;
	ld.local.u32 	%r1709, [%rd5+512];
	add.s32 	%r528, %r1709, %r527;
	setp.ge.s32 	%p440, %r528, %r2325;
	mov.f32 	%f603, 0f43000000;
	@%p440 bra 	$L__BB0_654;
	ld.local.u32 	%r1710, [%rd5+516];
	add.s32 	%r529, %r1710, %r528;
	setp.ge.s32 	%p441, %r529, %r2325;
	mov.f32 	%f603, 0f43010000;
	@%p441 bra 	$L__BB0_654;
	ld.local.u32 	%r1711, [%rd5+520];
	add.s32 	%r530, %r1711, %r529;
	setp.ge.s32 	%p442, %r530, %r2325;
	mov.f32 	%f603, 0f43020000;
	@%p442 bra 	$L__BB0_654;
	ld.local.u32 	%r1712, [%rd5+524];
	add.s32 	%r531, %r1712, %r530;
	setp.ge.s32 	%p443, %r531, %r2325;
	mov.f32 	%f603, 0f43030000;
	@%p443 bra 	$L__BB0_654;
	ld.local.u32 	%r1713, [%rd5+528];
	add.s32 	%r532, %r1713, %r531;
	setp.ge.s32 	%p444, %r532, %r2325;
	mov.f32 	%f603, 0f43040000;
	@%p444 bra 	$L__BB0_654;
	ld.local.u32 	%r1714, [%rd5+532];
	add.s32 	%r533, %r1714, %r532;
	setp.ge.s32 	%p445, %r533, %r2325;
	mov.f32 	%f603, 0f43050000;
	@%p445 bra 	$L__BB0_654;
	ld.local.u32 	%r1715, [%rd5+536];
	add.s32 	%r534, %r1715, %r533;
	setp.ge.s32 	%p446, %r534, %r2325;
	mov.f32 	%f603, 0f43060000;
	@%p446 bra 	$L__BB0_654;
	ld.local.u32 	%r1716, [%rd5+540];
	add.s32 	%r535, %r1716, %r534;
	setp.ge.s32 	%p447, %r535, %r2325;
	mov.f32 	%f603, 0f43070000;
	@%p447 bra 	$L__BB0_654;
	ld.local.u32 	%r1717, [%rd5+544];
	add.s32 	%r536, %r1717, %r535;
	setp.ge.s32 	%p448, %r536, %r2325;
	mov.f32 	%f603, 0f43080000;
	@%p448 bra 	$L__BB0_654;
	ld.local.u32 	%r1718, [%rd5+548];
	add.s32 	%r537, %r1718, %r536;
	setp.ge.s32 	%p449, %r537, %r2325;
	mov.f32 	%f603, 0f43090000;
	@%p449 bra 	$L__BB0_654;
	ld.local.u32 	%r1719, [%rd5+552];
	add.s32 	%r538, %r1719, %r537;
	setp.ge.s32 	%p450, %r538, %r2325;
	mov.f32 	%f603, 0f430A0000;
	@%p450 bra 	$L__BB0_654;
	ld.local.u32 	%r1720, [%rd5+556];
	add.s32 	%r539, %r1720, %r538;
	setp.ge.s32 	%p451, %r539, %r2325;
	mov.f32 	%f603, 0f430B0000;
	@%p451 bra 	$L__BB0_654;
	ld.local.u32 	%r1721, [%rd5+560];
	add.s32 	%r540, %r1721, %r539;
	setp.ge.s32 	%p452, %r540, %r2325;
	mov.f32 	%f603, 0f430C0000;
	@%p452 bra 	$L__BB0_654;
	ld.local.u32 	%r1722, [%rd5+564];
	add.s32 	%r541, %r1722, %r540;
	setp.ge.s32 	%p453, %r541, %r2325;
	mov.f32 	%f603, 0f430D0000;
	@%p453 bra 	$L__BB0_654;
	ld.local.u32 	%r1723, [%rd5+568];
	add.s32 	%r542, %r1723, %r541;
	setp.ge.s32 	%p454, %r542, %r2325;
	mov.f32 	%f603, 0f430E0000;
	@%p454 bra 	$L__BB0_654;
	ld.local.u32 	%r1724, [%rd5+572];
	add.s32 	%r543, %r1724, %r542;
	setp.ge.s32 	%p455, %r543, %r2325;
	mov.f32 	%f603, 0f430F0000;
	@%p455 bra 	$L__BB0_654;
	ld.local.u32 	%r1725, [%rd5+576];
	add.s32 	%r544, %r1725, %r543;
	setp.ge.s32 	%p456, %r544, %r2325;
	mov.f32 	%f603, 0f43100000;
	@%p456 bra 	$L__BB0_654;
	ld.local.u32 	%r1726, [%rd5+580];
	add.s32 	%r545, %r1726, %r544;
	setp.ge.s32 	%p457, %r545, %r2325;
	mov.f32 	%f603, 0f43110000;
	@%p457 bra 	$L__BB0_654;
	ld.local.u32 	%r1727, [%rd5+584];
	add.s32 	%r546, %r1727, %r545;
	setp.ge.s32 	%p458, %r546, %r2325;
	mov.f32 	%f603, 0f43120000;
	@%p458 bra 	$L__BB0_654;
	ld.local.u32 	%r1728, [%rd5+588];
	add.s32 	%r547, %r1728, %r546;
	setp.ge.s32 	%p459, %r547, %r2325;
	mov.f32 	%f603, 0f43130000;
	@%p459 bra 	$L__BB0_654;
	ld.local.u32 	%r1729, [%rd5+592];
	add.s32 	%r548, %r1729, %r547;
	setp.ge.s32 	%p460, %r548, %r2325;
	mov.f32 	%f603, 0f43140000;
	@%p460 bra 	$L__BB0_654;
	ld.local.u32 	%r1730, [%rd5+596];
	add.s32 	%r549, %r1730, %r548;
	setp.ge.s32 	%p461, %r549, %r2325;
	mov.f32 	%f603, 0f43150000;
	@%p461 bra 	$L__BB0_654;
	ld.local.u32 	%r1731, [%rd5+600];
	add.s32 	%r550, %r1731, %r549;
	setp.ge.s32 	%p462, %r550, %r2325;
	mov.f32 	%f603, 0f43160000;
	@%p462 bra 	$L__BB0_654;
	ld.local.u32 	%r1732, [%rd5+604];
	add.s32 	%r551, %r1732, %r550;
	setp.ge.s32 	%p463, %r551, %r2325;
	mov.f32 	%f603, 0f43170000;
	@%p463 bra 	$L__BB0_654;
	ld.local.u32 	%r1733, [%rd5+608];
	add.s32 	%r552, %r1733, %r551;
	setp.ge.s32 	%p464, %r552, %r2325;
	mov.f32 	%f603, 0f43180000;
	@%p464 bra 	$L__BB0_654;
	ld.local.u32 	%r1734, [%rd5+612];
	add.s32 	%r553, %r1734, %r552;
	setp.ge.s32 	%p465, %r553, %r2325;
	mov.f32 	%f603, 0f43190000;
	@%p465 bra 	$L__BB0_654;
	ld.local.u32 	%r1735, [%rd5+616];
	add.s32 	%r554, %r1735, %r553;
	setp.ge.s32 	%p466, %r554, %r2325;
	mov.f32 	%f603, 0f431A0000;
	@%p466 bra 	$L__BB0_654;
	ld.local.u32 	%r1736, [%rd5+620];
	add.s32 	%r555, %r1736, %r554;
	setp.ge.s32 	%p467, %r555, %r2325;
	mov.f32 	%f603, 0f431B0000;
	@%p467 bra 	$L__BB0_654;
	ld.local.u32 	%r1737, [%rd5+624];
	add.s32 	%r556, %r1737, %r555;
	setp.ge.s32 	%p468, %r556, %r2325;
	mov.f32 	%f603, 0f431C0000;
	@%p468 bra 	$L__BB0_654;
	ld.local.u32 	%r1738, [%rd5+628];
	add.s32 	%r557, %r1738, %r556;
	setp.ge.s32 	%p469, %r557, %r2325;
	mov.f32 	%f603, 0f431D0000;
	@%p469 bra 	$L__BB0_654;
	ld.local.u32 	%r1739, [%rd5+632];
	add.s32 	%r558, %r1739, %r557;
	setp.ge.s32 	%p470, %r558, %r2325;
	mov.f32 	%f603, 0f431E0000;
	@%p470 bra 	$L__BB0_654;
	ld.local.u32 	%r1740, [%rd5+636];
	add.s32 	%r559, %r1740, %r558;
	setp.ge.s32 	%p471, %r559, %r2325;
	mov.f32 	%f603, 0f431F0000;
	@%p471 bra 	$L__BB0_654;
	ld.local.u32 	%r1741, [%rd5+640];
	add.s32 	%r560, %r1741, %r559;
	setp.ge.s32 	%p472, %r560, %r2325;
	mov.f32 	%f603, 0f43200000;
	@%p472 bra 	$L__BB0_654;
	ld.local.u32 	%r1742, [%rd5+644];
	add.s32 	%r561, %r1742, %r560;
	setp.ge.s32 	%p473, %r561, %r2325;
	mov.f32 	%f603, 0f43210000;
	@%p473 bra 	$L__BB0_654;
	ld.local.u32 	%r1743, [%rd5+648];
	add.s32 	%r562, %r1743, %r561;
	setp.ge.s32 	%p474, %r562, %r2325;
	mov.f32 	%f603, 0f43220000;
	@%p474 bra 	$L__BB0_654;
	ld.local.u32 	%r1744, [%rd5+652];
	add.s32 	%r563, %r1744, %r562;
	setp.ge.s32 	%p475, %r563, %r2325;
	mov.f32 	%f603, 0f43230000;
	@%p475 bra 	$L__BB0_654;
	ld.local.u32 	%r1745, [%rd5+656];
	add.s32 	%r564, %r1745, %r563;
	setp.ge.s32 	%p476, %r564, %r2325;
	mov.f32 	%f603, 0f43240000;
	@%p476 bra 	$L__BB0_654;
	ld.local.u32 	%r1746, [%rd5+660];
	add.s32 	%r565, %r1746, %r564;
	setp.ge.s32 	%p477, %r565, %r2325;
	mov.f32 	%f603, 0f43250000;
	@%p477 bra 	$L__BB0_654;
	ld.local.u32 	%r1747, [%rd5+664];
	add.s32 	%r566, %r1747, %r565;
	setp.ge.s32 	%p478, %r566, %r2325;
	mov.f32 	%f603, 0f43260000;
	@%p478 bra 	$L__BB0_654;
	ld.local.u32 	%r1748, [%rd5+668];
	add.s32 	%r567, %r1748, %r566;
	setp.ge.s32 	%p479, %r567, %r2325;
	mov.f32 	%f603, 0f43270000;
	@%p479 bra 	$L__BB0_654;
	ld.local.u32 	%r1749, [%rd5+672];
	add.s32 	%r568, %r1749, %r567;
	setp.ge.s32 	%p480, %r568, %r2325;
	mov.f32 	%f603, 0f43280000;
	@%p480 bra 	$L__BB0_654;
	ld.local.u32 	%r1750, [%rd5+676];
	add.s32 	%r569, %r1750, %r568;
	setp.ge.s32 	%p481, %r569, %r2325;
	mov.f32 	%f603, 0f43290000;
	@%p481 bra 	$L__BB0_654;
	ld.local.u32 	%r1751, [%rd5+680];
	add.s32 	%r570, %r1751, %r569;
	setp.ge.s32 	%p482, %r570, %r2325;
	mov.f32 	%f603, 0f432A0000;
	@%p482 bra 	$L__BB0_654;
	ld.local.u32 	%r1752, [%rd5+684];
	add.s32 	%r571, %r1752, %r570;
	setp.ge.s32 	%p483, %r571, %r2325;
	mov.f32 	%f603, 0f432B0000;
	@%p483 bra 	$L__BB0_654;
	ld.local.u32 	%r1753, [%rd5+688];
	add.s32 	%r572, %r1753, %r571;
	setp.ge.s32 	%p484, %r572, %r2325;
	mov.f32 	%f603, 0f432C0000;
	@%p484 bra 	$L__BB0_654;
	ld.local.u32 	%r1754, [%rd5+692];
	add.s32 	%r573, %r1754, %r572;
	setp.ge.s32 	%p485, %r573, %r2325;
	mov.f32 	%f603, 0f432D0000;
	@%p485 bra 	$L__BB0_654;
	ld.local.u32 	%r1755, [%rd5+696];
	add.s32 	%r574, %r1755, %r573;
	setp.ge.s32 	%p486, %r574, %r2325;
	mov.f32 	%f603, 0f432E0000;
	@%p486 bra 	$L__BB0_654;
	ld.local.u32 	%r1756, [%rd5+700];
	add.s32 	%r575, %r1756, %r574;
	setp.ge.s32 	%p487, %r575, %r2325;
	mov.f32 	%f603, 0f432F0000;
	@%p487 bra 	$L__BB0_654;
	ld.local.u32 	%r1757, [%rd5+704];
	add.s32 	%r576, %r1757, %r575;
	setp.ge.s32 	%p488, %r576, %r2325;
	mov.f32 	%f603, 0f43300000;
	@%p488 bra 	$L__BB0_654;
	ld.local.u32 	%r1758, [%rd5+708];
	add.s32 	%r577, %r1758, %r576;
	setp.ge.s32 	%p489, %r577, %r2325;
	mov.f32 	%f603, 0f43310000;
	@%p489 bra 	$L__BB0_654;
	ld.local.u32 	%r1759, [%rd5+712];
	add.s32 	%r578, %r1759, %r577;
	setp.ge.s32 	%p490, %r578, %r2325;
	mov.f32 	%f603, 0f43320000;
	@%p490 bra 	$L__BB0_654;
	ld.local.u32 	%r1760, [%rd5+716];
	add.s32 	%r579, %r1760, %r578;
	setp.ge.s32 	%p491, %r579, %r2325;
	mov.f32 	%f603, 0f43330000;
	@%p491 bra 	$L__BB0_654;
	ld.local.u32 	%r1761, [%rd5+720];
	add.s32 	%r580, %r1761, %r579;
	setp.ge.s32 	%p492, %r580, %r2325;
	mov.f32 	%f603, 0f43340000;
	@%p492 bra 	$L__BB0_654;
	ld.local.u32 	%r1762, [%rd5+724];
	add.s32 	%r581, %r1762, %r580;
	setp.ge.s32 	%p493, %r581, %r2325;
	mov.f32 	%f603, 0f43350000;
	@%p493 bra 	$L__BB0_654;
	ld.local.u32 	%r1763, [%rd5+728];
	add.s32 	%r582, %r1763, %r581;
	setp.ge.s32 	%p494, %r582, %r2325;
	mov.f32 	%f603, 0f43360000;
	@%p494 bra 	$L__BB0_654;
	ld.local.u32 	%r1764, [%rd5+732];
	add.s32 	%r583, %r1764, %r582;
	setp.ge.s32 	%p495, %r583, %r2325;
	mov.f32 	%f603, 0f43370000;
	@%p495 bra 	$L__BB0_654;
	ld.local.u32 	%r1765, [%rd5+736];
	add.s32 	%r584, %r1765, %r583;
	setp.ge.s32 	%p496, %r584, %r2325;
	mov.f32 	%f603, 0f43380000;
	@%p496 bra 	$L__BB0_654;
	ld.local.u32 	%r1766, [%rd5+740];
	add.s32 	%r585, %r1766, %r584;
	setp.ge.s32 	%p497, %r585, %r2325;
	mov.f32 	%f603, 0f43390000;
	@%p497 bra 	$L__BB0_654;
	ld.local.u32 	%r1767, [%rd5+744];
	add.s32 	%r586, %r1767, %r585;
	setp.ge.s32 	%p498, %r586, %r2325;
	mov.f32 	%f603, 0f433A0000;
	@%p498 bra 	$L__BB0_654;
	ld.local.u32 	%r1768, [%rd5+748];
	add.s32 	%r587, %r1768, %r586;
	setp.ge.s32 	%p499, %r587, %r2325;
	mov.f32 	%f603, 0f433B0000;
	@%p499 bra 	$L__BB0_654;
	ld.local.u32 	%r1769, [%rd5+752];
	add.s32 	%r588, %r1769, %r587;
	setp.ge.s32 	%p500, %r588, %r2325;
	mov.f32 	%f603, 0f433C0000;
	@%p500 bra 	$L__BB0_654;
	ld.local.u32 	%r1770, [%rd5+756];
	add.s32 	%r589, %r1770, %r588;
	setp.ge.s32 	%p501, %r589, %r2325;
	mov.f32 	%f603, 0f433D0000;
	@%p501 bra 	$L__BB0_654;
	ld.local.u32 	%r1771, [%rd5+760];
	add.s32 	%r590, %r1771, %r589;
	setp.ge.s32 	%p502, %r590, %r2325;
	mov.f32 	%f603, 0f433E0000;
	@%p502 bra 	$L__BB0_654;
	ld.local.u32 	%r1772, [%rd5+764];
	add.s32 	%r591, %r1772, %r590;
	setp.ge.s32 	%p503, %r591, %r2325;
	mov.f32 	%f603, 0f433F0000;
	@%p503 bra 	$L__BB0_654;
	ld.local.u32 	%r1773, [%rd5+768];
	add.s32 	%r592, %r1773, %r591;
	setp.ge.s32 	%p504, %r592, %r2325;
	mov.f32 	%f603, 0f43400000;
	@%p504 bra 	$L__BB0_654;
	ld.local.u32 	%r1774, [%rd5+772];
	add.s32 	%r593, %r1774, %r592;
	setp.ge.s32 	%p505, %r593, %r2325;
	mov.f32 	%f603, 0f43410000;
	@%p505 bra 	$L__BB0_654;
	ld.local.u32 	%r1775, [%rd5+776];
	add.s32 	%r594, %r1775, %r593;
	setp.ge.s32 	%p506, %r594, %r2325;
	mov.f32 	%f603, 0f43420000;
	@%p506 bra 	$L__BB0_654;
	ld.local.u32 	%r1776, [%rd5+780];
	add.s32 	%r595, %r1776, %r594;
	setp.ge.s32 	%p507, %r595, %r2325;
	mov.f32 	%f603, 0f43430000;
	@%p507 bra 	$L__BB0_654;
	ld.local.u32 	%r1777, [%rd5+784];
	add.s32 	%r596, %r1777, %r595;
	setp.ge.s32 	%p508, %r596, %r2325;
	mov.f32 	%f603, 0f43440000;
	@%p508 bra 	$L__BB0_654;
	ld.local.u32 	%r1778, [%rd5+788];
	add.s32 	%r597, %r1778, %r596;
	setp.ge.s32 	%p509, %r597, %r2325;
	mov.f32 	%f603, 0f43450000;
	@%p509 bra 	$L__BB0_654;
	ld.local.u32 	%r1779, [%rd5+792];
	add.s32 	%r598, %r1779, %r597;
	setp.ge.s32 	%p510, %r598, %r2325;
	mov.f32 	%f603, 0f43460000;
	@%p510 bra 	$L__BB0_654;
	ld.local.u32 	%r1780, [%rd5+796];
	add.s32 	%r599, %r1780, %r598;
	setp.ge.s32 	%p511, %r599, %r2325;
	mov.f32 	%f603, 0f43470000;
	@%p511 bra 	$L__BB0_654;
	ld.local.u32 	%r1781, [%rd5+800];
	add.s32 	%r600, %r1781, %r599;
	setp.ge.s32 	%p512, %r600, %r2325;
	mov.f32 	%f603, 0f43480000;
	@%p512 bra 	$L__BB0_654;
	ld.local.u32 	%r1782, [%rd5+804];
	add.s32 	%r601, %r1782, %r600;
	setp.ge.s32 	%p513, %r601, %r2325;
	mov.f32 	%f603, 0f43490000;
	@%p513 bra 	$L__BB0_654;
	ld.local.u32 	%r1783, [%rd5+808];
	add.s32 	%r602, %r1783, %r601;
	setp.ge.s32 	%p514, %r602, %r2325;
	mov.f32 	%f603, 0f434A0000;
	@%p514 bra 	$L__BB0_654;
	ld.local.u32 	%r1784, [%rd5+812];
	add.s32 	%r603, %r1784, %r602;
	setp.ge.s32 	%p515, %r603, %r2325;
	mov.f32 	%f603, 0f434B0000;
	@%p515 bra 	$L__BB0_654;
	ld.local.u32 	%r1785, [%rd5+816];
	add.s32 	%r604, %r1785, %r603;
	setp.ge.s32 	%p516, %r604, %r2325;
	mov.f32 	%f603, 0f434C0000;
	@%p516 bra 	$L__BB0_654;
	ld.local.u32 	%r1786, [%rd5+820];
	add.s32 	%r605, %r1786, %r604;
	setp.ge.s32 	%p517, %r605, %r2325;
	mov.f32 	%f603, 0f434D0000;
	@%p517 bra 	$L__BB0_654;
	ld.local.u32 	%r1787, [%rd5+824];
	add.s32 	%r606, %r1787, %r605;
	setp.ge.s32 	%p518, %r606, %r2325;
	mov.f32 	%f603, 0f434E0000;
	@%p518 bra 	$L__BB0_654;
	ld.local.u32 	%r1788, [%rd5+828];
	add.s32 	%r607, %r1788, %r606;
	setp.ge.s32 	%p519, %r607, %r2325;
	mov.f32 	%f603, 0f434F0000;
	@%p519 bra 	$L__BB0_654;
	ld.local.u32 	%r1789, [%rd5+832];
	add.s32 	%r608, %r1789, %r607;
	setp.ge.s32 	%p520, %r608, %r2325;
	mov.f32 	%f603, 0f43500000;
	@%p520 bra 	$L__BB0_654;
	ld.local.u32 	%r1790, [%rd5+836];
	add.s32 	%r609, %r1790, %r608;
	setp.ge.s32 	%p521, %r609, %r2325;
	mov.f32 	%f603, 0f43510000;
	@%p521 bra 	$L__BB0_654;
	ld.local.u32 	%r1791, [%rd5+840];
	add.s32 	%r610, %r1791, %r609;
	setp.ge.s32 	%p522, %r610, %r2325;
	mov.f32 	%f603, 0f43520000;
	@%p522 bra 	$L__BB0_654;
	ld.local.u32 	%r1792, [%rd5+844];
	add.s32 	%r611, %r1792, %r610;
	setp.ge.s32 	%p523, %r611, %r2325;
	mov.f32 	%f603, 0f43530000;
	@%p523 bra 	$L__BB0_654;
	ld.local.u32 	%r1793, [%rd5+848];
	add.s32 	%r612, %r1793, %r611;
	setp.ge.s32 	%p524, %r612, %r2325;
	mov.f32 	%f603, 0f43540000;
	@%p524 bra 	$L__BB0_654;
	ld.local.u32 	%r1794, [%rd5+852];
	add.s32 	%r613, %r1794, %r612;
	setp.ge.s32 	%p525, %r613, %r2325;
	mov.f32 	%f603, 0f43550000;
	@%p525 bra 	$L__BB0_654;
	ld.local.u32 	%r1795, [%rd5+856];
	add.s32 	%r614, %r1795, %r613;
	setp.ge.s32 	%p526, %r614, %r2325;
	mov.f32 	%f603, 0f43560000;
	@%p526 bra 	$L__BB0_654;
	ld.local.u32 	%r1796, [%rd5+860];
	add.s32 	%r615, %r1796, %r614;
	setp.ge.s32 	%p527, %r615, %r2325;
	mov.f32 	%f603, 0f43570000;
	@%p527 bra 	$L__BB0_654;
	ld.local.u32 	%r1797, [%rd5+864];
	add.s32 	%r616, %r1797, %r615;
	setp.ge.s32 	%p528, %r616, %r2325;
	mov.f32 	%f603, 0f43580000;
	@%p528 bra 	$L__BB0_654;
	ld.local.u32 	%r1798, [%rd5+868];
	add.s32 	%r617, %r1798, %r616;
	setp.ge.s32 	%p529, %r617, %r2325;
	mov.f32 	%f603, 0f43590000;
	@%p529 bra 	$L__BB0_654;
	ld.local.u32 	%r1799, [%rd5+872];
	add.s32 	%r618, %r1799, %r617;
	setp.ge.s32 	%p530, %r618, %r2325;
	mov.f32 	%f603, 0f435A0000;
	@%p530 bra 	$L__BB0_654;
	ld.local.u32 	%r1800, [%rd5+876];
	add.s32 	%r619, %r1800, %r618;
	setp.ge.s32 	%p531, %r619, %r2325;
	mov.f32 	%f603, 0f435B0000;
	@%p531 bra 	$L__BB0_654;
	ld.local.u32 	%r1801, [%rd5+880];
	add.s32 	%r620, %r1801, %r619;
	setp.ge.s32 	%p532, %r620, %r2325;
	mov.f32 	%f603, 0f435C0000;
	@%p532 bra 	$L__BB0_654;
	ld.local.u32 	%r1802, [%rd5+884];
	add.s32 	%r621, %r1802, %r620;
	setp.ge.s32 	%p533, %r621, %r2325;
	mov.f32 	%f603, 0f435D0000;
	@%p533 bra 	$L__BB0_654;
	ld.local.u32 	%r1803, [%rd5+888];
	add.s32 	%r622, %r1803, %r621;
	setp.ge.s32 	%p534, %r622, %r2325;
	mov.f32 	%f603, 0f435E0000;
	@%p534 bra 	$L__BB0_654;
	ld.local.u32 	%r1804, [%rd5+892];
	add.s32 	%r623, %r1804, %r622;
	setp.ge.s32 	%p535, %r623, %r2325;
	mov.f32 	%f603, 0f435F0000;
	@%p535 bra 	$L__BB0_654;
	ld.local.u32 	%r1805, [%rd5+896];
	add.s32 	%r624, %r1805, %r623;
	setp.ge.s32 	%p536, %r624, %r2325;
	mov.f32 	%f603, 0f43600000;
	@%p536 bra 	$L__BB0_654;
	ld.local.u32 	%r1806, [%rd5+900];
	add.s32 	%r625, %r1806, %r624;
	setp.ge.s32 	%p537, %r625, %r2325;
	mov.f32 	%f603, 0f43610000;
	@%p537 bra 	$L__BB0_654;
	ld.local.u32 	%r1807, [%rd5+904];
	add.s32 	%r626, %r1807, %r625;
	setp.ge.s32 	%p538, %r626, %r2325;
	mov.f32 	%f603, 0f43620000;
	@%p538 bra 	$L__BB0_654;
	ld.local.u32 	%r1808, [%rd5+908];
	add.s32 	%r627, %r1808, %r626;
	setp.ge.s32 	%p539, %r627, %r2325;
	mov.f32 	%f603, 0f43630000;
	@%p539 bra 	$L__BB0_654;
	ld.local.u32 	%r1809, [%rd5+912];
	add.s32 	%r628, %r1809, %r627;
	setp.ge.s32 	%p540, %r628, %r2325;
	mov.f32 	%f603, 0f43640000;
	@%p540 bra 	$L__BB0_654;
	ld.local.u32 	%r1810, [%rd5+916];
	add.s32 	%r629, %r1810, %r628;
	setp.ge.s32 	%p541, %r629, %r2325;
	mov.f32 	%f603, 0f43650000;
	@%p541 bra 	$L__BB0_654;
	ld.local.u32 	%r1811, [%rd5+920];
	add.s32 	%r630, %r1811, %r629;
	setp.ge.s32 	%p542, %r630, %r2325;
	mov.f32 	%f603, 0f43660000;
	@%p542 bra 	$L__BB0_654;
	ld.local.u32 	%r1812, [%rd5+924];
	add.s32 	%r631, %r1812, %r630;
	setp.ge.s32 	%p543, %r631, %r2325;
	mov.f32 	%f603, 0f43670000;
	@%p543 bra 	$L__BB0_654;
	ld.local.u32 	%r1813, [%rd5+928];
	add.s32 	%r632, %r1813, %r631;
	setp.ge.s32 	%p544, %r632, %r2325;
	mov.f32 	%f603, 0f43680000;
	@%p544 bra 	$L__BB0_654;
	ld.local.u32 	%r1814, [%rd5+932];
	add.s32 	%r633, %r1814, %r632;
	setp.ge.s32 	%p545, %r633, %r2325;
	mov.f32 	%f603, 0f43690000;
	@%p545 bra 	$L__BB0_654;
	ld.local.u32 	%r1815, [%rd5+936];
	add.s32 	%r634, %r1815, %r633;
	setp.ge.s32 	%p546, %r634, %r2325;
	mov.f32 	%f603, 0f436A0000;
	@%p546 bra 	$L__BB0_654;
	ld.local.u32 	%r1816, [%rd5+940];
	add.s32 	%r635, %r1816, %r634;
	setp.ge.s32 	%p547, %r635, %r2325;
	mov.f32 	%f603, 0f436B0000;
	@%p547 bra 	$L__BB0_654;
	ld.local.u32 	%r1817, [%rd5+944];
	add.s32 	%r636, %r1817, %r635;
	setp.ge.s32 	%p548, %r636, %r2325;
	mov.f32 	%f603, 0f436C0000;
	@%p548 bra 	$L__BB0_654;
	ld.local.u32 	%r1818, [%rd5+948];
	add.s32 	%r637, %r1818, %r636;
	setp.ge.s32 	%p549, %r637, %r2325;
	mov.f32 	%f603, 0f436D0000;
	@%p549 bra 	$L__BB0_654;
	ld.local.u32 	%r1819, [%rd5+952];
	add.s32 	%r638, %r1819, %r637;
	setp.ge.s32 	%p550, %r638, %r2325;
	mov.f32 	%f603, 0f436E0000;
	@%p550 bra 	$L__BB0_654;
	ld.local.u32 	%r1820, [%rd5+956];
	add.s32 	%r639, %r1820, %r638;
	setp.ge.s32 	%p551, %r639, %r2325;
	mov.f32 	%f603, 0f436F0000;
	@%p551 bra 	$L__BB0_654;
	ld.local.u32 	%r1821, [%rd5+960];
	add.s32 	%r640, %r1821, %r639;
	setp.ge.s32 	%p552, %r640, %r2325;
	mov.f32 	%f603, 0f43700000;
	@%p552 bra 	$L__BB0_654;
	ld.local.u32 	%r1822, [%rd5+964];
	add.s32 	%r641, %r1822, %r640;
	setp.ge.s32 	%p553, %r641, %r2325;
	mov.f32 	%f603, 0f43710000;
	@%p553 bra 	$L__BB0_654;
	ld.local.u32 	%r1823, [%rd5+968];
	add.s32 	%r642, %r1823, %r641;
	setp.ge.s32 	%p554, %r642, %r2325;
	mov.f32 	%f603, 0f43720000;
	@%p554 bra 	$L__BB0_654;
	ld.local.u32 	%r1824, [%rd5+972];
	add.s32 	%r643, %r1824, %r642;
	setp.ge.s32 	%p555, %r643, %r2325;
	mov.f32 	%f603, 0f43730000;
	@%p555 bra 	$L__BB0_654;
	ld.local.u32 	%r1825, [%rd5+976];
	add.s32 	%r644, %r1825, %r643;
	setp.ge.s32 	%p556, %r644, %r2325;
	mov.f32 	%f603, 0f43740000;
	@%p556 bra 	$L__BB0_654;
	ld.local.u32 	%r1826, [%rd5+980];
	add.s32 	%r645, %r1826, %r644;
	setp.ge.s32 	%p557, %r645, %r2325;
	mov.f32 	%f603, 0f43750000;
	@%p557 bra 	$L__BB0_654;
	ld.local.u32 	%r1827, [%rd5+984];
	add.s32 	%r646, %r1827, %r645;
	setp.ge.s32 	%p558, %r646, %r2325;
	mov.f32 	%f603, 0f43760000;
	@%p558 bra 	$L__BB0_654;
	ld.local.u32 	%r1828, [%rd5+988];
	add.s32 	%r647, %r1828, %r646;
	setp.ge.s32 	%p559, %r647, %r2325;
	mov.f32 	%f603, 0f43770000;
	@%p559 bra 	$L__BB0_654;
	ld.local.u32 	%r1829, [%rd5+992];
	add.s32 	%r648, %r1829, %r647;
	setp.ge.s32 	%p560, %r648, %r2325;
	mov.f32 	%f603, 0f43780000;
	@%p560 bra 	$L__BB0_654;
	ld.local.u32 	%r1830, [%rd5+996];
	add.s32 	%r649, %r1830, %r648;
	setp.ge.s32 	%p561, %r649, %r2325;
	mov.f32 	%f603, 0f43790000;
	@%p561 bra 	$L__BB0_654;
	ld.local.u32 	%r1831, [%rd5+1000];
	add.s32 	%r650, %r1831, %r649;
	setp.ge.s32 	%p562, %r650, %r2325;
	mov.f32 	%f603, 0f437A0000;
	@%p562 bra 	$L__BB0_654;
	ld.local.u32 	%r1832, [%rd5+1004];
	add.s32 	%r651, %r1832, %r650;
	setp.ge.s32 	%p563, %r651, %r2325;
	mov.f32 	%f544, 0f437B0000;
	mov.f32 	%f603, %f544;
	@%p563 bra 	$L__BB0_654;
	ld.local.u32 	%r1833, [%rd5+1008];
	add.s32 	%r652, %r1833, %r651;
	setp.ge.s32 	%p564, %r652, %r2325;
	mov.f32 	%f545, 0f437C0000;
	mov.f32 	%f603, %f545;
	@%p564 bra 	$L__BB0_654;
	ld.local.u32 	%r1834, [%rd5+1012];
	add.s32 	%r653, %r1834, %r652;
	setp.ge.s32 	%p565, %r653, %r2325;
	mov.f32 	%f546, 0f437D0000;
	mov.f32 	%f603, %f546;
	@%p565 bra 	$L__BB0_654;
	ld.local.u32 	%r1835, [%rd5+1016];
	add.s32 	%r1836, %r1835, %r653;
	setp.lt.s32 	%p566, %r1836, %r2325;
	selp.f32 	%f8, 0f437F0000, 0f437E0000, %p566;
	mov.f32 	%f603, %f8;
	bra.uni 	$L__BB0_654;
$L__BB0_621:
	setp.le.s32 	%p606, %r658, %r2325;
	mov.u32 	%r2338, %r657;
	@%p606 bra 	$L__BB0_623;
$L__BB0_622:
	cvt.rn.f64.u32 	%fd8, %r2338;
	add.f64 	%fd9, %fd8, 0d3FE0000000000000;
	cvt.rn.f32.f64 	%f603, %fd9;
	bra.uni 	$L__BB0_654;
$L__BB0_623:
	add.s32 	%r2338, %r657, 1;
	ld.local.u32 	%r1884, [%rd10+4];
	add.s32 	%r662, %r1884, %r658;
	setp.eq.s32 	%p607, %r662, %r2325;
	@%p607 bra 	$L__BB0_34;
	setp.gt.s32 	%p608, %r662, %r2325;
	@%p608 bra 	$L__BB0_622;
	add.s32 	%r2338, %r657, 2;
	ld.local.u32 	%r1885, [%rd10+8];
	add.s32 	%r664, %r1885, %r662;
	setp.eq.s32 	%p609, %r664, %r2325;
	@%p609 bra 	$L__BB0_34;
	setp.gt.s32 	%p610, %r664, %r2325;
	@%p610 bra 	$L__BB0_622;
	add.s32 	%r2338, %r657, 3;
	ld.local.u32 	%r1886, [%rd10+12];
	add.s32 	%r666, %r1886, %r664;
	setp.eq.s32 	%p611, %r666, %r2325;
	@%p611 bra 	$L__BB0_34;
	setp.gt.s32 	%p612, %r666, %r2325;
	@%p612 bra 	$L__BB0_622;
	add.s32 	%r2338, %r657, 4;
	ld.local.u32 	%r1887, [%rd10+16];
	add.s32 	%r668, %r1887, %r666;
	setp.eq.s32 	%p613, %r668, %r2325;
	@%p613 bra 	$L__BB0_34;
	setp.gt.s32 	%p614, %r668, %r2325;
	@%p614 bra 	$L__BB0_622;
	add.s32 	%r2338, %r657, 5;
	ld.local.u32 	%r1888, [%rd10+20];
	add.s32 	%r670, %r1888, %r668;
	setp.eq.s32 	%p615, %r670, %r2325;
	@%p615 bra 	$L__BB0_34;
	setp.gt.s32 	%p616, %r670, %r2325;
	@%p616 bra 	$L__BB0_622;
	add.s32 	%r2338, %r657, 6;
	ld.local.u32 	%r1889, [%rd10+24];
	add.s32 	%r672, %r1889, %r670;
	setp.eq.s32 	%p617, %r672, %r2325;
	@%p617 bra 	$L__BB0_34;
	setp.gt.s32 	%p618, %r672, %r2325;
	@%p618 bra 	$L__BB0_622;
	add.s32 	%r2338, %r657, 7;
	ld.local.u32 	%r1890, [%rd10+28];
	add.s32 	%r674, %r1890, %r672;
	setp.eq.s32 	%p619, %r674, %r2325;
	@%p619 bra 	$L__BB0_34;
	setp.gt.s32 	%p620, %r674, %r2325;
	@%p620 bra 	$L__BB0_622;
	add.s32 	%r2338, %r657, 8;
	ld.local.u32 	%r1891, [%rd10+32];
	add.s32 	%r676, %r1891, %r674;
	setp.eq.s32 	%p621, %r676, %r2325;
	@%p621 bra 	$L__BB0_34;
	setp.gt.s32 	%p622, %r676, %r2325;
	@%p622 bra 	$L__BB0_622;
	add.s32 	%r2338, %r657, 9;
	ld.local.u32 	%r1892, [%rd10+36];
	add.s32 	%r678, %r1892, %r676;
	setp.eq.s32 	%p623, %r678, %r2325;
	@%p623 bra 	$L__BB0_34;
	setp.gt.s32 	%p624, %r678, %r2325;
	@%p624 bra 	$L__BB0_622;
	add.s32 	%r2338, %r657, 10;
	ld.local.u32 	%r1893, [%rd10+40];
	add.s32 	%r680, %r1893, %r678;
	setp.eq.s32 	%p625, %r680, %r2325;
	@%p625 bra 	$L__BB0_34;
	setp.gt.s32 	%p626, %r680, %r2325;
	@%p626 bra 	$L__BB0_622;
	add.s32 	%r2338, %r657, 11;
	ld.local.u32 	%r1894, [%rd10+44];
	add.s32 	%r682, %r1894, %r680;
	setp.eq.s32 	%p627, %r682, %r2325;
	@%p627 bra 	$L__BB0_34;
	setp.gt.s32 	%p628, %r682, %r2325;
	@%p628 bra 	$L__BB0_622;
	add.s32 	%r2338, %r657, 12;
	ld.local.u32 	%r1895, [%rd10+48];
	add.s32 	%r684, %r1895, %r682;
	setp.eq.s32 	%p629, %r684, %r2325;
	@%p629 bra 	$L__BB0_34;
	setp.gt.s32 	%p630, %r684, %r2325;
	@%p630 bra 	$L__BB0_622;
	add.s32 	%r2338, %r657, 13;
	ld.local.u32 	%r1896, [%rd10+52];
	add.s32 	%r686, %r1896, %r684;
	setp.eq.s32 	%p631, %r686, %r2325;
	@%p631 bra 	$L__BB0_34;
	setp.gt.s32 	%p632, %r686, %r2325;
	@%p632 bra 	$L__BB0_622;
	add.s32 	%r2338, %r657, 14;
	ld.local.u32 	%r1897, [%rd10+56];
	add.s32 	%r688, %r1897, %r686;
	setp.eq.s32 	%p633, %r688, %r2325;
	@%p633 bra 	$L__BB0_34;
	setp.gt.s32 	%p634, %r688, %r2325;
	@%p634 bra 	$L__BB0_622;
	add.s32 	%r2338, %r657, 15;
	ld.local.u32 	%r1898, [%rd10+60];
	add.s32 	%r2335, %r1898, %r688;
	setp.eq.s32 	%p635, %r2335, %r2325;
	@%p635 bra 	$L__BB0_34;
	setp.gt.s32 	%p636, %r2335, %r2325;
	@%p636 bra 	$L__BB0_622;
	add.s32 	%r657, %r657, 16;
	setp.ne.s32 	%p637, %r657, 256;
	@%p637 bra 	$L__BB0_33;
$L__BB0_654:
	setp.lt.s32 	%p638, %r1248, 1;
	cvta.to.global.u64 	%rd92, %rd23;
	add.s64 	%rd94, %rd92, %rd55;
	st.global.f32 	[%rd94], %f603;
	cvt.rn.f64.s32 	%fd12, %r1250;
	mul.f64 	%fd1, %fd12, 0d3FF7B8BAC710CB29;
	mov.b32 	%r2628, 0;
	mov.u32 	%r2629, %r2628;
	@%p638 bra 	$L__BB0_781;
	cvt.f64.f32 	%fd13, %f603;
	cvt.f64.f32 	%fd2, %f1;
	mul.f64 	%fd3, %fd13, 0d3FF7B8BAC710CB29;
	cvt.u32.u64 	%r1903, %rd24;
	shl.b64 	%rd95, %rd24, 32;
	shr.s64 	%rd96, %rd95, 63;
	xor.b32  	%r1904, %r1903, -1429050551;
	mul.lo.s32 	%r1905, %r1904, 1099087573;
	cvt.u32.u64 	%r1906, %rd96;
	xor.b32  	%r1907, %r1906, -136515619;
	mul.lo.s32 	%r1908, %r1907, -1703105765;
	add.s32 	%r1909, %r1905, %r1908;
	add.s32 	%r692, %r1909, 6615241;
	add.s32 	%r693, %r1905, 123456789;
	xor.b32  	%r694, %r1905, 362436069;
	add.s32 	%r695, %r1908, 521288629;
	xor.b32  	%r696, %r1908, 88675123;
	add.s32 	%r697, %r1905, 5783321;
	cvt.rzi.s32.f32 	%r698, %f601;
	mul.f64 	%fd14, %fd1, %fd13;
	cvt.rn.f32.f64 	%f13, %fd14;
	mov.b32 	%r2629, 0;
	mov.u32 	%r2628, %r2629;
	mov.u32 	%r2341, %r2;
$L__BB0_656:
	mul.wide.s32 	%rd97, %r2341, 4;
	add.s64 	%rd11, %rd1, %rd97;
	ld.global.u32 	%r702, [%rd11];
	cvt.rn.f32.s32 	%f564, %r702;
	sub.f32 	%f565, %f564, %f601;
	abs.f32 	%f566, %f565;
	setp.gt.f32 	%p639, %f566, %f13;
	@%p639 bra 	$L__BB0_659;
	mov.b16 	%rs7, 1;
	setp.eq.s32 	%p640, %r702, 255;
	@%p640 bra 	$L__BB0_659;
	setp.ne.s32 	%p641, %r702, 0;
	@%p641 bra 	$L__BB0_780;
$L__BB0_659:
	ld.param.u32 	%r2290, [_Z9madfilterPiiiiPfS_PbS0_S0_S0_il_param_3];
	mov.b16 	%rs7, 0;
	setp.eq.s32 	%p642, %r2290, 2;
	@%p642 bra 	$L__BB0_664;
	ld.param.u32 	%r2291, [_Z9madfilterPiiiiPfS_PbS0_S0_S0_il_param_3];
	setp.eq.s32 	%p643, %r2291, 1;
	@%p643 bra 	$L__BB0_663;
	ld.param.u32 	%r2292, [_Z9madfilterPiiiiPfS_PbS0_S0_S0_il_param_3];
	setp.ne.s32 	%p644, %r2292, 0;
	@%p644 bra 	$L__BB0_780;
	mov.b32 	%r2286, 0;
	st.global.u32 	[%rd11], %r2286;
	bra.uni 	$L__BB0_780;
$L__BB0_663:
	st.global.u32 	[%rd11], %r698;
	bra.uni 	$L__BB0_780;
$L__BB0_664:
	sub.s32 	%r703, %r2341, %r2;
	st.local.v2.u32 	[%rd4], {%r692, %r693};
	st.local.v2.u32 	[%rd4+8], {%r694, %r695};
	st.local.v2.u32 	[%rd4+16], {%r696, %r697};
	setp.eq.s32 	%p645, %r703, 0;
	mov.u32 	%r2358, %r697;
	mov.u32 	%r2361, %r694;
	mov.u32 	%r2362, %r693;
	@%p645 bra 	$L__BB0_779;
	cvt.s64.s32 	%rd117, %r703;
	mov.b32 	%r2345, 0;
	mov.u32 	%r2358, %r697;
	mov.u32 	%r2361, %r694;
	mov.u32 	%r2362, %r693;
$L__BB0_666:
	mov.u64 	%rd13, %rd117;
	and.b64  	%rd14, %rd13, 3;
	setp.eq.s64 	%p646, %rd14, 0;
	@%p646 bra 	$L__BB0_778;
	mul.wide.u32 	%rd98, %r2345, 3200;
	mov.u64 	%rd99, precalc_xorwow_offset_matrix;
	add.s64 	%rd15, %rd99, %rd98;
	mov.b32 	%r2358, 0;
	mov.u32 	%r2359, %r2358;
	mov.u32 	%r2360, %r2358;
	mov.u32 	%r2361, %r2358;
	mov.u32 	%r2362, %r2358;
	mov.u32 	%r2351, %r2358;
$L__BB0_668:
	mul.wide.u32 	%rd100, %r2351, 4;
	add.s64 	%rd101, %rd4, %rd100;
	ld.local.u32 	%r714, [%rd101+4];
	shl.b32 	%r715, %r2351, 5;
	mov.b32 	%r2357, 0;
$L__BB0_669:
	.pragma "nounroll";
	shr.u32 	%r1913, %r714, %r2357;
	and.b32  	%r1914, %r1913, 1;
	setp.eq.b32 	%p647, %r1914, 1;
	not.pred 	%p648, %p647;
	add.s32 	%r1915, %r715, %r2357;
	mul.lo.s32 	%r1916, %r1915, 5;
	mul.wide.u32 	%rd102, %r1916, 4;
	add.s64 	%rd16, %rd15, %rd102;
	@%p648 bra 	$L__BB0_671;
	ld.global.u32 	%r1917, [%rd16];
	xor.b32  	%r2362, %r2362, %r1917;
	ld.global.u32 	%r1918, [%rd16+4];
	xor.b32  	%r2361, %r2361, %r1918;
	ld.global.u32 	%r1919, [%rd16+8];
	xor.b32  	%r2360, %r2360, %r1919;
	ld.global.u32 	%r1920, [%rd16+12];
	xor.b32  	%r2359, %r2359, %r1920;
	ld.global.u32 	%r1921, [%rd16+16];
	xor.b32  	%r2358, %r2358, %r1921;
$L__BB0_671:
	and.b32  	%r1923, %r1913, 2;
	setp.eq.s32 	%p649, %r1923, 0;
	@%p649 bra 	$L__BB0_673;
	ld.global.u32 	%r1924, [%rd16+20];
	xor.b32  	%r2362, %r2362, %r1924;
	ld.global.u32 	%r1925, [%rd16+24];
	xor.b32  	%r2361, %r2361, %r1925;
	ld.global.u32 	%r1926, [%rd16+28];
	xor.b32  	%r2360, %r2360, %r1926;
	ld.global.u32 	%r1927, [%rd16+32];
	xor.b32  	%r2359, %r2359, %r1927;
	ld.global.u32 	%r1928, [%rd16+36];
	xor.b32  	%r2358, %r2358, %r1928;
$L__BB0_673:
	and.b32  	%r1930, %r1913, 4;
	setp.eq.s32 	%p650, %r1930, 0;
	@%p650 bra 	$L__BB0_675;
	ld.global.u32 	%r1931, [%rd16+40];
	xor.b32  	%r2362, %r2362, %r1931;
	ld.global.u32 	%r1932, [%rd16+44];
	xor.b32  	%r2361, %r2361, %r1932;
	ld.global.u32 	%r1933, [%rd16+48];
	xor.b32  	%r2360, %r2360, %r1933;
	ld.global.u32 	%r1934, [%rd16+52];
	xor.b32  	%r2359, %r2359, %r1934;
	ld.global.u32 	%r1935, [%rd16+56];
	xor.b32  	%r2358, %r2358, %r1935;
$L__BB0_675:
	and.b32  	%r1937, %r1913, 8;
	setp.eq.s32 	%p651, %r1937, 0;
	@%p651 bra 	$L__BB0_677;
	ld.global.u32 	%r1938, [%rd16+60];
	xor.b32  	%r2362, %r2362, %r1938;
	ld.global.u32 	%r1939, [%rd16+64];
	xor.b32  	%r2361, %r2361, %r1939;
	ld.global.u32 	%r1940, [%rd16+68];
	xor.b32  	%r2360, %r2360, %r1940;
	ld.global.u32 	%r1941, [%rd16+72];
	xor.b32  	%r2359, %r2359, %r1941;
	ld.global.u32 	%r1942, [%rd16+76];
	xor.b32  	%r2358, %r2358, %r1942;
$L__BB0_677:
	and.b32  	%r1944, %r1913, 16;
	setp.eq.s32 	%p652, %r1944, 0;
	@%p652 bra 	$L__BB0_679;
	ld.global.u32 	%r1945, [%rd16+80];
	xor.b32  	%r2362, %r2362, %r1945;
	ld.global.u32 	%r1946, [%rd16+84];
	xor.b32  	%r2361, %r2361, %r1946;
	ld.global.u32 	%r1947, [%rd16+88];
	xor.b32  	%r2360, %r2360, %r1947;
	ld.global.u32 	%r1948, [%rd16+92];
	xor.b32  	%r2359, %r2359, %r1948;
	ld.global.u32 	%r1949, [%rd16+96];
	xor.b32  	%r2358, %r2358, %r1949;
$L__BB0_679:
	and.b32  	%r1951, %r1913, 32;
	setp.eq.s32 	%p653, %r1951, 0;
	@%p653 bra 	$L__BB0_681;
	ld.global.u32 	%r1952, [%rd16+100];
	xor.b32  	%r2362, %r2362, %r1952;
	ld.global.u32 	%r1953, [%rd16+104];
	xor.b32  	%r2361, %r2361, %r1953;
	ld.global.u32 	%r1954, [%rd16+108];
	xor.b32  	%r2360, %r2360, %r1954;
	ld.global.u32 	%r1955, [%rd16+112];
	xor.b32  	%r2359, %r2359, %r1955;
	ld.global.u32 	%r1956, [%rd16+116];
	xor.b32  	%r2358, %r2358, %r1956;
$L__BB0_681:
	and.b32  	%r1958, %r1913, 64;
	setp.eq.s32 	%p654, %r1958, 0;
	@%p654 bra 	$L__BB0_683;
	ld.global.u32 	%r1959, [%rd16+120];
	xor.b32  	%r2362, %r2362, %r1959;
	ld.global.u32 	%r1960, [%rd16+124];
	xor.b32  	%r2361, %r2361, %r1960;
	ld.global.u32 	%r1961, [%rd16+128];
	xor.b32  	%r2360, %r2360, %r1961;
	ld.global.u32 	%r1962, [%rd16+132];
	xor.b32  	%r2359, %r2359, %r1962;
	ld.global.u32 	%r1963, [%rd16+136];
	xor.b32  	%r2358, %r2358, %r1963;
$L__BB0_683:
	and.b32  	%r1965, %r1913, 128;
	setp.eq.s32 	%p655, %r1965, 0;
	@%p655 bra 	$L__BB0_685;
	ld.global.u32 	%r1966, [%rd16+140];
	xor.b32  	%r2362, %r2362, %r1966;
	ld.global.u32 	%r1967, [%rd16+144];
	xor.b32  	%r2361, %r2361, %r1967;
	ld.global.u32 	%r1968, [%rd16+148];
	xor.b32  	%r2360, %r2360, %r1968;
	ld.global.u32 	%r1969, [%rd16+152];
	xor.b32  	%r2359, %r2359, %r1969;
	ld.global.u32 	%r1970, [%rd16+156];
	xor.b32  	%r2358, %r2358, %r1970;
$L__BB0_685:
	and.b32  	%r1972, %r1913, 256;
	setp.eq.s32 	%p656, %r1972, 0;
	@%p656 bra 	$L__BB0_687;
	ld.global.u32 	%r1973, [%rd16+160];
	xor.b32  	%r2362, %r2362, %r1973;
	ld.global.u32 	%r1974, [%rd16+164];
	xor.b32  	%r2361, %r2361, %r1974;
	ld.global.u32 	%r1975, [%rd16+168];
	xor.b32  	%r2360, %r2360, %r1975;
	ld.global.u32 	%r1976, [%rd16+172];
	xor.b32  	%r2359, %r2359, %r1976;
	ld.global.u32 	%r1977, [%rd16+176];
	xor.b32  	%r2358, %r2358, %r1977;
$L__BB0_687:
	and.b32  	%r1979, %r1913, 512;
	setp.eq.s32 	%p657, %r1979, 0;
	@%p657 bra 	$L__BB0_689;
	ld.global.u32 	%r1980, [%rd16+180];
	xor.b32  	%r2362, %r2362, %r1980;
	ld.global.u32 	%r1981, [%rd16+184];
	xor.b32  	%r2361, %r2361, %r1981;
	ld.global.u32 	%r1982, [%rd16+188];
	xor.b32  	%r2360, %r2360, %r1982;
	ld.global.u32 	%r1983, [%rd16+192];
	xor.b32  	%r2359, %r2359, %r1983;
	ld.global.u32 	%r1984, [%rd16+196];
	xor.b32  	%r2358, %r2358, %r1984;
$L__BB0_689:
	and.b32  	%r1986, %r1913, 1024;
	setp.eq.s32 	%p658, %r1986, 0;
	@%p658 bra 	$L__BB0_691;
	ld.global.u32 	%r1987, [%rd16+200];
	xor.b32  	%r2362, %r2362, %r1987;
	ld.global.u32 	%r1988, [%rd16+204];
	xor.b32  	%r2361, %r2361, %r1988;
	ld.global.u32 	%r1989, [%rd16+208];
	xor.b32  	%r2360, %r2360, %r1989;
	ld.global.u32 	%r1990, [%rd16+212];
	xor.b32  	%r2359, %r2359, %r1990;
	ld.global.u32 	%r1991, [%rd16+216];
	xor.b32  	%r2358, %r2358, %r1991;
$L__BB0_691:
	and.b32  	%r1993, %r1913, 2048;
	setp.eq.s32 	%p659, %r1993, 0;
	@%p659 bra 	$L__BB0_693;
	ld.global.u32 	%r1994, [%rd16+220];
	xor.b32  	%r2362, %r2362, %r1994;
	ld.global.u32 	%r1995, [%rd16+224];
	xor.b32  	%r2361, %r2361, %r1995;
	ld.global.u32 	%r1996, [%rd16+228];
	xor.b32  	%r2360, %r2360, %r1996;
	ld.global.u32 	%r1997, [%rd16+232];
	xor.b32  	%r2359, %r2359, %r1997;
	ld.global.u32 	%r1998, [%rd16+236];
	xor.b32  	%r2358, %r2358, %r1998;
$L__BB0_693:
	and.b32  	%r2000, %r1913, 4096;
	setp.eq.s32 	%p660, %r2000, 0;
	@%p660 bra 	$L__BB0_695;
	ld.global.u32 	%r2001, [%rd16+240];
	xor.b32  	%r2362, %r2362, %r2001;
	ld.global.u32 	%r2002, [%rd16+244];
	xor.b32  	%r2361, %r2361, %r2002;
	ld.global.u32 	%r2003, [%rd16+248];
	xor.b32  	%r2360, %r2360, %r2003;
	ld.global.u32 	%r2004, [%rd16+252];
	xor.b32  	%r2359, %r2359, %r2004;
	ld.global.u32 	%r2005, [%rd16+256];
	xor.b32  	%r2358, %r2358, %r2005;
$L__BB0_695:
	and.b32  	%r2007, %r1913, 8192;
	setp.eq.s32 	%p661, %r2007, 0;
	@%p661 bra 	$L__BB0_697;
	ld.global.u32 	%r2008, [%rd16+260];
	xor.b32  	%r2362, %r2362, %r2008;
	ld.global.u32 	%r2009, [%rd16+264];
	xor.b32  	%r2361, %r2361, %r2009;
	ld.global.u32 	%r2010, [%rd16+268];
	xor.b32  	%r2360, %r2360, %r2010;
	ld.global.u32 	%r2011, [%rd16+272];
	xor.b32  	%r2359, %r2359, %r2011;
	ld.global.u32 	%r2012, [%rd16+276];
	xor.b32  	%r2358, %r2358, %r2012;
$L__BB0_697:
	and.b32  	%r2014, %r1913, 16384;
	setp.eq.s32 	%p662, %r2014, 0;
	@%p662 bra 	$L__BB0_699;
	ld.global.u32 	%r2015, [%rd16+280];
	xor.b32  	%r2362, %r2362, %r2015;
	ld.global.u32 	%r2016, [%rd16+284];
	xor.b32  	%r2361, %r2361, %r2016;
	ld.global.u32 	%r2017, [%rd16+288];
	xor.b32  	%r2360, %r2360, %r2017;
	ld.global.u32 	%r2018, [%rd16+292];
	xor.b32  	%r2359, %r2359, %r2018;
	ld.global.u32 	%r2019, [%rd16+296];
	xor.b32  	%r2358, %r2358, %r2019;
$L__BB0_699:
	and.b32  	%r2021, %r1913, 32768;
	setp.eq.s32 	%p663, %r2021, 0;
	@%p663 bra 	$L__BB0_701;
	ld.global.u32 	%r2022, [%rd16+300];
	xor.b32  	%r2362, %r2362, %r2022;
	ld.global.u32 	%r2023, [%rd16+304];
	xor.b32  	%r2361, %r2361, %r2023;
	ld.global.u32 	%r2024, [%rd16+308];
	xor.b32  	%r2360, %r2360, %r2024;
	ld.global.u32 	%r2025, [%rd16+312];
	xor.b32  	%r2359, %r2359, %r2025;
	ld.global.u32 	%r2026, [%rd16+316];
	xor.b32  	%r2358, %r2358, %r2026;
$L__BB0_701:
	add.s32 	%r2357, %r2357, 16;
	setp.ne.s32 	%p664, %r2357, 32;
	@%p664 bra 	$L__BB0_669;
	mad.lo.s32 	%r2027, %r2351, -31, %r715;
	add.s32 	%r2351, %r2027, 1;
	setp.ne.s32 	%p665, %r2351, 5;
	@%p665 bra 	$L__BB0_668;
	st.local.u32 	[%rd4+4], %r2362;
	st.local.v2.u32 	[%rd4+8], {%r2361, %r2360};
	st.local.v2.u32 	[%rd4+16], {%r2359, %r2358};
	setp.eq.s64 	%p666, %rd14, 1;
	@%p666 bra 	$L__BB0_778;
	mov.b32 	%r2358, 0;
	mov.u32 	%r2451, %r2358;
	mov.u32 	%r2452, %r2358;
	mov.u32 	%r2361, %r2358;
	mov.u32 	%r2362, %r2358;
	mov.u32 	%r2443, %r2358;
$L__BB0_705:
	mul.wide.u32 	%rd103, %r2443, 4;
	add.s64 	%rd104, %rd4, %rd103;
	ld.local.u32 	%r890, [%rd104+4];
	shl.b32 	%r891, %r2443, 5;
	mov.b32 	%r2449, 0;
$L__BB0_706:
	.pragma "nounroll";
	shr.u32 	%r2030, %r890, %r2449;
	and.b32  	%r2031, %r2030, 1;
	setp.eq.b32 	%p667, %r2031, 1;
	not.pred 	%p668, %p667;
	add.s32 	%r2032, %r891, %r2449;
	mul.lo.s32 	%r2033, %r2032, 5;
	mul.wide.u32 	%rd105, %r2033, 4;
	add.s64 	%rd17, %rd15, %rd105;
	@%p668 bra 	$L__BB0_708;
	ld.global.u32 	%r2034, [%rd17];
	xor.b32  	%r2362, %r2362, %r2034;
	ld.global.u32 	%r2035, [%rd17+4];
	xor.b32  	%r2361, %r2361, %r2035;
	ld.global.u32 	%r2036, [%rd17+8];
	xor.b32  	%r2452, %r2452, %r2036;
	ld.global.u32 	%r2037, [%rd17+12];
	xor.b32  	%r2451, %r2451, %r2037;
	ld.global.u32 	%r2038, [%rd17+16];
	xor.b32  	%r2358, %r2358, %r2038;
$L__BB0_708:
	and.b32  	%r2040, %r2030, 2;
	setp.eq.s32 	%p669, %r2040, 0;
	@%p669 bra 	$L__BB0_710;
	ld.global.u32 	%r2041, [%rd17+20];
	xor.b32  	%r2362, %r2362, %r2041;
	ld.global.u32 	%r2042, [%rd17+24];
	xor.b32  	%r2361, %r2361, %r2042;
	ld.global.u32 	%r2043, [%rd17+28];
	xor.b32  	%r2452, %r2452, %r2043;
	ld.global.u32 	%r2044, [%rd17+32];
	xor.b32  	%r2451, %r2451, %r2044;
	ld.global.u32 	%r2045, [%rd17+36];
	xor.b32  	%r2358, %r2358, %r2045;
$L__BB0_710:
	and.b32  	%r2047, %r2030, 4;
	setp.eq.s32 	%p670, %r2047, 0;
	@%p670 bra 	$L__BB0_712;
	ld.global.u32 	%r2048, [%rd17+40];
	xor.b32  	%r2362, %r2362, %r2048;
	ld.global.u32 	%r2049, [%rd17+44];
	xor.b32  	%r2361, %r2361, %r2049;
	ld.global.u32 	%r2050, [%rd17+48];
	xor.b32  	%r2452, %r2452, %r2050;
	ld.global.u32 	%r2051, [%rd17+52];
	xor.b32  	%r2451, %r2451, %r2051;
	ld.global.u32 	%r2052, [%rd17+56];
	xor.b32  	%r2358, %r2358, %r2052;
$L__BB0_712:
	and.b32  	%r2054, %r2030, 8;
	setp.eq.s32 	%p671, %r2054, 0;
	@%p671 bra 	$L__BB0_714;
	ld.global.u32 	%r2055, [%rd17+60];
	xor.b32  	%r2362, %r2362, %r2055;
	ld.global.u32 	%r2056, [%rd17+64];
	xor.b32  	%r2361, %r2361, %r2056;
	ld.global.u32 	%r2057, [%rd17+68];
	xor.b32  	%r2452, %r2452, %r2057;
	ld.global.u32 	%r2058, [%rd17+72];
	xor.b32  	%r2451, %r2451, %r2058;
	ld.global.u32 	%r2059, [%rd17+76];
	xor.b32  	%r2358, %r2358, %r2059;
$L__BB0_714:
	and.b32  	%r2061, %r2030, 16;
	setp.eq.s32 	%p672, %r2061, 0;
	@%p672 bra 	$L__BB0_716;
	ld.global.u32 	%r2062, [%rd17+80];
	xor.b32  	%r2362, %r2362, %r2062;
	ld.global.u32 	%r2063, [%rd17+84];
	xor.b32  	%r2361, %r2361, %r2063;
	ld.global.u32 	%r2064, [%rd17+88];
	xor.b32  	%r2452, %r2452, %r2064;
	ld.global.u32 	%r2065, [%rd17+92];
	xor.b32  	%r2451, %r2451, %r2065;
	ld.global.u32 	%r2066, [%rd17+96];
	xor.b32  	%r2358, %r2358, %r2066;
$L__BB0_716:
	and.b32  	%r2068, %r2030, 32;
	setp.eq.s32 	%p673, %r2068, 0;
	@%p673 bra 	$L__BB0_718;
	ld.global.u32 	%r2069, [%rd17+100];
	xor.b32  	%r2362, %r2362, %r2069;
	ld.global.u32 	%r2070, [%rd17+104];
	xor.b32  	%r2361, %r2361, %r2070;
	ld.global.u32 	%r2071, [%rd17+108];
	xor.b32  	%r2452, %r2452, %r2071;
	ld.global.u32 	%r2072, [%rd17+112];
	xor.b32  	%r2451, %r2451, %r2072;
	ld.global.u32 	%r2073, [%rd17+116];
	xor.b32  	%r2358, %r2358, %r2073;
$L__BB0_718:
	and.b32  	%r2075, %r2030, 64;
	setp.eq.s32 	%p674, %r2075, 0;
	@%p674 bra 	$L__BB0_720;
	ld.global.u32 	%r2076, [%rd17+120];
	xor.b32  	%r2362, %r2362, %r2076;
	ld.global.u32 	%r2077, [%rd17+124];
	xor.b32  	%r2361, %r2361, %r2077;
	ld.global.u32 	%r2078, [%rd17+128];
	xor.b32  	%r2452, %r2452, %r2078;
	ld.global.u32 	%r2079, [%rd17+132];
	xor.b32  	%r2451, %r2451, %r2079;
	ld.global.u32 	%r2080, [%rd17+136];
	xor.b32  	%r2358, %r2358, %r2080;
$L__BB0_720:
	and.b32  	%r2082, %r2030, 128;
	setp.eq.s32 	%p675, %r2082, 0;
	@%p675 bra 	$L__BB0_722;
	ld.global.u32 	%r2083, [%rd17+140];
	xor.b32  	%r2362, %r2362, %r2083;
	ld.global.u32 	%r2084, [%rd17+144];
	xor.b32  	%r2361, %r2361, %r2084;
	ld.global.u32 	%r2085, [%rd17+148];
	xor.b32  	%r2452, %r2452, %r2085;
	ld.global.u32 	%r2086, [%rd17+152];
	xor.b32  	%r2451, %r2451, %r2086;
	ld.global.u32 	%r2087, [%rd17+156];
	xor.b32  	%r2358, %r2358, %r2087;
$L__BB0_722:
	and.b32  	%r2089, %r2030, 256;
	setp.eq.s32 	%p676, %r2089, 0;
	@%p676 bra 	$L__BB0_724;
	ld.global.u32 	%r2090, [%rd17+160];
	xor.b32  	%r2362, %r2362, %r2090;
	ld.global.u32 	%r2091, [%rd17+164];
	xor.b32  	%r2361, %r2361, %r2091;
	ld.global.u32 	%r2092, [%rd17+168];
	xor.b32  	%r2452, %r2452, %r2092;
	ld.global.u32 	%r2093, [%rd17+172];
	xor.b32  	%r2451, %r2451, %r2093;
	ld.global.u32 	%r2094, [%rd17+176];
	xor.b32  	%r2358, %r2358, %r2094;
$L__BB0_724:
	and.b32  	%r2096, %r2030, 512;
	setp.eq.s32 	%p677, %r2096, 0;
	@%p677 bra 	$L__BB0_726;
	ld.global.u32 	%r2097, [%rd17+180];
	xor.b32  	%r2362, %r2362, %r2097;
	ld.global.u32 	%r2098, [%rd17+184];
	xor.b32  	%r2361, %r2361, %r2098;
	ld.global.u32 	%r2099, [%rd17+188];
	xor.b32  	%r2452, %r2452, %r2099;
	ld.global.u32 	%r2100, [%rd17+192];
	xor.b32  	%r2451, %r2451, %r2100;
	ld.global.u32 	%r2101, [%rd17+196];
	xor.b32  	%r2358, %r2358, %r2101;
$L__BB0_726:
	and.b32  	%r2103, %r2030, 1024;
	setp.eq.s32 	%p678, %r2103, 0;
	@%p678 bra 	$L__BB0_728;
	ld.global.u32 	%r2104, [%rd17+200];
	xor.b32  	%r2362, %r2362, %r2104;
	ld.global.u32 	%r2105, [%rd17+204];
	xor.b32  	%r2361, %r2361, %r2105;
	ld.global.u32 	%r2106, [%rd17+208];
	xor.b32  	%r2452, %r2452, %r2106;
	ld.global.u32 	%r2107, [%rd17+212];
	xor.b32  	%r2451, %r2451, %r2107;
	ld.global.u32 	%r2108, [%rd17+216];
	xor.b32  	%r2358, %r2358, %r2108;
$L__BB0_728:
	and.b32  	%r2110, %r2030, 2048;
	setp.eq.s32 	%p679, %r2110, 0;
	@%p679 bra 	$L__BB0_730;
	ld.global.u32 	%r2111, [%rd17+220];
	xor.b32  	%r2362, %r2362, %r2111;
	ld.global.u32 	%r2112, [%rd17+224];
	xor.b32  	%r2361, %r2361, %r2112;
	ld.global.u32 	%r2113, [%rd17+228];
	xor.b32  	%r2452, %r2452, %r2113;
	ld.global.u32 	%r2114, [%rd17+232];
	xor.b32  	%r2451, %r2451, %r2114;
	ld.global.u32 	%r2115, [%rd17+236];
	xor.b32  	%r2358, %r2358, %r2115;
$L__BB0_730:
	and.b32  	%r2117, %r2030, 4096;
	setp.eq.s32 	%p680, %r2117, 0;
	@%p680 bra 	$L__BB0_732;
	ld.global.u32 	%r2118, [%rd17+240];
	xor.b32  	%r2362, %r2362, %r2118;
	ld.global.u32 	%r2119, [%rd17+244];
	xor.b32  	%r2361, %r2361, %r2119;
	ld.global.u32 	%r2120, [%rd17+248];
	xor.b32  	%r2452, %r2452, %r2120;
	ld.global.u32 	%r2121, [%rd17+252];
	xor.b32  	%r2451, %r2451, %r2121;
	ld.global.u32 	%r2122, [%rd17+256];
	xor.b32  	%r2358, %r2358, %r2122;
$L__BB0_732:
	and.b32  	%r2124, %r2030, 8192;
	setp.eq.s32 	%p681, %r2124, 0;
	@%p681 bra 	$L__BB0_734;
	ld.global.u32 	%r2125, [%rd17+260];
	xor.b32  	%r2362, %r2362, %r2125;
	ld.global.u32 	%r2126, [%rd17+264];
	xor.b32  	%r2361, %r2361, %r2126;
	ld.global.u32 	%r2127, [%rd17+268];
	xor.b32  	%r2452, %r2452, %r2127;
	ld.global.u32 	%r2128, [%rd17+272];
	xor.b32  	%r2451, %r2451, %r2128;
	ld.global.u32 	%r2129, [%rd17+276];
	xor.b32  	%r2358, %r2358, %r2129;
$L__BB0_734:
	and.b32  	%r2131, %r2030, 16384;
	setp.eq.s32 	%p682, %r2131, 0;
	@%p682 bra 	$L__BB0_736;
	ld.global.u32 	%r2132, [%rd17+280];
	xor.b32  	%r2362, %r2362, %r2132;
	ld.global.u32 	%r2133, [%rd17+284];
	xor.b32  	%r2361, %r2361, %r2133;
	ld.global.u32 	%r2134, [%rd17+288];
	xor.b32  	%r2452, %r2452, %r2134;
	ld.global.u32 	%r2135, [%rd17+292];
	xor.b32  	%r2451, %r2451, %r2135;
	ld.global.u32 	%r2136, [%rd17+296];
	xor.b32  	%r2358, %r2358, %r2136;
$L__BB0_736:
	and.b32  	%r2138, %r2030, 32768;
	setp.eq.s32 	%p683, %r2138, 0;
	@%p683 bra 	$L__BB0_738;
	ld.global.u32 	%r2139, [%rd17+300];
	xor.b32  	%r2362, %r2362, %r2139;
	ld.global.u32 	%r2140, [%rd17+304];
	xor.b32  	%r2361, %r2361, %r2140;
	ld.global.u32 	%r2141, [%rd17+308];
	xor.b32  	%r2452, %r2452, %r2141;
	ld.global.u32 	%r2142, [%rd17+312];
	xor.b32  	%r2451, %r2451, %r2142;
	ld.global.u32 	%r2143, [%rd17+316];
	xor.b32  	%r2358, %r2358, %r2143;
$L__BB0_738:
	add.s32 	%r2449, %r2449, 16;
	setp.ne.s32 	%p684, %r2449, 32;
	@%p684 bra 	$L__BB0_706;
	mad.lo.s32 	%r2144, %r2443, -31, %r891;
	add.s32 	%r2443, %r2144, 1;
	setp.ne.s32 	%p685, %r2443, 5;
	@%p685 bra 	$L__BB0_705;
	st.local.u32 	[%rd4+4], %r2362;
	st.local.v2.u32 	[%rd4+8], {%r2361, %r2452};
	st.local.v2.u32 	[%rd4+16], {%r2451, %r2358};
	setp.ne.s64 	%p686, %rd14, 3;
	@%p686 bra 	$L__BB0_778;
	mov.b32 	%r2358, 0;
	mov.u32 	%r2543, %r2358;
	mov.u32 	%r2544, %r2358;
	mov.u32 	%r2361, %r2358;
	mov.u32 	%r2362, %r2358;
	mov.u32 	%r2535, %r2358;
$L__BB0_742:
	mul.wide.u32 	%rd106, %r2535, 4;
	add.s64 	%rd107, %rd4, %rd106;
	ld.local.u32 	%r1066, [%rd107+4];
	shl.b32 	%r1067, %r2535, 5;
	mov.b32 	%r2541, 0;
$L__BB0_743:
	.pragma "nounroll";
	shr.u32 	%r2147, %r1066, %r2541;
	and.b32  	%r2148, %r2147, 1;
	setp.eq.b32 	%p687, %r2148, 1;
	not.pred 	%p688, %p687;
	add.s32 	%r2149, %r1067, %r2541;
	mul.lo.s32 	%r2150, %r2149, 5;
	mul.wide.u32 	%rd108, %r2150, 4;
	add.s64 	%rd18, %rd15, %rd108;
	@%p688 bra 	$L__BB0_745;
	ld.global.u32 	%r2151, [%rd18];
	xor.b32  	%r2362, %r2362, %r2151;
	ld.global.u32 	%r2152, [%rd18+4];
	xor.b32  	%r2361, %r2361, %r2152;
	ld.global.u32 	%r2153, [%rd18+8];
	xor.b32  	%r2544, %r2544, %r2153;
	ld.global.u32 	%r2154, [%rd18+12];
	xor.b32  	%r2543, %r2543, %r2154;
	ld.global.u32 	%r2155, [%rd18+16];
	xor.b32  	%r2358, %r2358, %r2155;
$L__BB0_745:
	and.b32  	%r2157, %r2147, 2;
	setp.eq.s32 	%p689, %r2157, 0;
	@%p689 bra 	$L__BB0_747;
	ld.global.u32 	%r2158, [%rd18+20];
	xor.b32  	%r2362, %r2362, %r2158;
	ld.global.u32 	%r2159, [%rd18+24];
	xor.b32  	%r2361, %r2361, %r2159;
	ld.global.u32 	%r2160, [%rd18+28];
	xor.b32  	%r2544, %r2544, %r2160;
	ld.global.u32 	%r2161, [%rd18+32];
	xor.b32  	%r2543, %r2543, %r2161;
	ld.global.u32 	%r2162, [%rd18+36];
	xor.b32  	%r2358, %r2358, %r2162;
$L__BB0_747:
	and.b32  	%r2164, %r2147, 4;
	setp.eq.s32 	%p690, %r2164, 0;
	@%p690 bra 	$L__BB0_749;
	ld.global.u32 	%r2165, [%rd18+40];
	xor.b32  	%r2362, %r2362, %r2165;
	ld.global.u32 	%r2166, [%rd18+44];
	xor.b32  	%r2361, %r2361, %r2166;
	ld.global.u32 	%r2167, [%rd18+48];
	xor.b32  	%r2544, %r2544, %r2167;
	ld.global.u32 	%r2168, [%rd18+52];
	xor.b32  	%r2543, %r2543, %r2168;
	ld.global.u32 	%r2169, [%rd18+56];
	xor.b32  	%r2358, %r2358, %r2169;
$L__BB0_749:
	and.b32  	%r2171, %r2147, 8;
	setp.eq.s32 	%p691, %r2171, 0;
	@%p691 bra 	$L__BB0_751;
	ld.global.u32 	%r2172, [%rd18+60];
	xor.b32  	%r2362, %r2362, %r2172;
	ld.global.u32 	%r2173, [%rd18+64];
	xor.b32  	%r2361, %r2361, %r2173;
	ld.global.u32 	%r2174, [%rd18+68];
	xor.b32  	%r2544, %r2544, %r2174;
	ld.global.u32 	%r2175, [%rd18+72];
	xor.b32  	%r2543, %r2543, %r2175;
	ld.global.u32 	%r2176, [%rd18+76];
	xor.b32  	%r2358, %r2358, %r2176;
$L__BB0_751:
	and.b32  	%r2178, %r2147, 16;
	setp.eq.s32 	%p692, %r2178, 0;
	@%p692 bra 	$L__BB0_753;
	ld.global.u32 	%r2179, [%rd18+80];
	xor.b32  	%r2362, %r2362, %r2179;
	ld.global.u32 	%r2180, [%rd18+84];
	xor.b32  	%r2361, %r2361, %r2180;
	ld.global.u32 	%r2181, [%rd18+88];
	xor.b32  	%r2544, %r2544, %r2181;
	ld.global.u32 	%r2182, [%rd18+92];
	xor.b32  	%r2543, %r2543, %r2182;
	ld.global.u32 	%r2183, [%rd18+96];
	xor.b32  	%r2358, %r2358, %r2183;
$L__BB0_753:
	and.b32  	%r2185, %r2147, 32;
	setp.eq.s32 	%p693, %r2185, 0;
	@%p693 bra 	$L__BB0_755;
	ld.global.u32 	%r2186, [%rd18+100];
	xor.b32  	%r2362, %r2362, %r2186;
	ld.global.u32 	%r2187, [%rd18+104];
	xor.b32  	%r2361, %r2361, %r2187;
	ld.global.u32 	%r2188, [%rd18+108];
	xor.b32  	%r2544, %r2544, %r2188;
	ld.global.u32 	%r2189, [%rd18+112];
	xor.b32  	%r2543, %r2543, %r2189;
	ld.global.u32 	%r2190, [%rd18+116];
	xor.b32  	%r2358, %r2358, %r2190;
$L__BB0_755:
	and.b32  	%r2192, %r2147, 64;
	setp.eq.s32 	%p694, %r2192, 0;
	@%p694 bra 	$L__BB0_757;
	ld.global.u32 	%r2193, [%rd18+120];
	xor.b32  	%r2362, %r2362, %r2193;
	ld.global.u32 	%r2194, [%rd18+124];
	xor.b32  	%r2361, %r2361, %r2194;
	ld.global.u32 	%r2195, [%rd18+128];
	xor.b32  	%r2544, %r2544, %r2195;
	ld.global.u32 	%r2196, [%rd18+132];
	xor.b32  	%r2543, %r2543, %r2196;
	ld.global.u32 	%r2197, [%rd18+136];
	xor.b32  	%r2358, %r2358, %r2197;
$L__BB0_757:
	and.b32  	%r2199, %r2147, 128;
	setp.eq.s32 	%p695, %r2199, 0;
	@%p695 bra 	$L__BB0_759;
	ld.global.u32 	%r2200, [%rd18+140];
	xor.b32  	%r2362, %r2362, %r2200;
	ld.global.u32 	%r2201, [%rd18+144];
	xor.b32  	%r2361, %r2361, %r2201;
	ld.global.u32 	%r2202, [%rd18+148];
	xor.b32  	%r2544, %r2544, %r2202;
	ld.global.u32 	%r2203, [%rd18+152];
	xor.b32  	%r2543, %r2543, %r2203;
	ld.global.u32 	%r2204, [%rd18+156];
	xor.b32  	%r2358, %r2358, %r2204;
$L__BB0_759:
	and.b32  	%r2206, %r2147, 256;
	setp.eq.s32 	%p696, %r2206, 0;
	@%p696 bra 	$L__BB0_761;
	ld.global.u32 	%r2207, [%rd18+160];
	xor.b32  	%r2362, %r2362, %r2207;
	ld.global.u32 	%r2208, [%rd18+164];
	xor.b32  	%r2361, %r2361, %r2208;
	ld.global.u32 	%r2209, [%rd18+168];
	xor.b32  	%r2544, %r2544, %r2209;
	ld.global.u32 	%r2210, [%rd18+172];
	xor.b32  	%r2543, %r2543, %r2210;
	ld.global.u32 	%r2211, [%rd18+176];
	xor.b32  	%r2358, %r2358, %r2211;
$L__BB0_761:
	and.b32  	%r2213, %r2147, 512;
	setp.eq.s32 	%p697, %r2213, 0;
	@%p697 bra 	$L__BB0_763;
	ld.global.u32 	%r2214, [%rd18+180];
	xor.b32  	%r2362, %r2362, %r2214;
	ld.global.u32 	%r2215, [%rd18+184];
	xor.b32  	%r2361, %r2361, %r2215;
	ld.global.u32 	%r2216, [%rd18+188];
	xor.b32  	%r2544, %r2544, %r2216;
	ld.global.u32 	%r2217, [%rd18+192];
	xor.b32  	%r2543, %r2543, %r2217;
	ld.global.u32 	%r2218, [%rd18+196];
	xor.b32  	%r2358, %r2358, %r2218;
$L__BB0_763:
	and.b32  	%r2220, %r2147, 1024;
	setp.eq.s32 	%p698, %r2220, 0;
	@%p698 bra 	$L__BB0_765;
	ld.global.u32 	%r2221, [%rd18+200];
	xor.b32  	%r2362, %r2362, %r2221;
	ld.global.u32 	%r2222, [%rd18+204];
	xor.b32  	%r2361, %r2361, %r2222;
	ld.global.u32 	%r2223, [%rd18+208];
	xor.b32  	%r2544, %r2544, %r2223;
	ld.global.u32 	%r2224, [%rd18+212];
	xor.b32  	%r2543, %r2543, %r2224;
	ld.global.u32 	%r2225, [%rd18+216];
	xor.b32  	%r2358, %r2358, %r2225;
$L__BB0_765:
	and.b32  	%r2227, %r2147, 2048;
	setp.eq.s32 	%p699, %r2227, 0;
	@%p699 bra 	$L__BB0_767;
	ld.global.u32 	%r2228, [%rd18+220];
	xor.b32  	%r2362, %r2362, %r2228;
	ld.global.u32 	%r2229, [%rd18+224];
	xor.b32  	%r2361, %r2361, %r2229;
	ld.global.u32 	%r2230, [%rd18+228];
	xor.b32  	%r2544, %r2544, %r2230;
	ld.global.u32 	%r2231, [%rd18+232];
	xor.b32  	%r2543, %r2543, %r2231;
	ld.global.u32 	%r2232, [%rd18+236];
	xor.b32  	%r2358, %r2358, %r2232;
$L__BB0_767:
	and.b32  	%r2234, %r2147, 4096;
	setp.eq.s32 	%p700, %r2234, 0;
	@%p700 bra 	$L__BB0_769;
	ld.global.u32 	%r2235, [%rd18+240];
	xor.b32  	%r2362, %r2362, %r2235;
	ld.global.u32 	%r2236, [%rd18+244];
	xor.b32  	%r2361, %r2361, %r2236;
	ld.global.u32 	%r2237, [%rd18+248];
	xor.b32  	%r2544, %r2544, %r2237;
	ld.global.u32 	%r2238, [%rd18+252];
	xor.b32  	%r2543, %r2543, %r2238;
	ld.global.u32 	%r2239, [%rd18+256];
	xor.b32  	%r2358, %r2358, %r2239;
$L__BB0_769:
	and.b32  	%r2241, %r2147, 8192;
	setp.eq.s32 	%p701, %r2241, 0;
	@%p701 bra 	$L__BB0_771;
	ld.global.u32 	%r2242, [%rd18+260];
	xor.b32  	%r2362, %r2362, %r2242;
	ld.global.u32 	%r2243, [%rd18+264];
	xor.b32  	%r2361, %r2361, %r2243;
	ld.global.u32 	%r2244, [%rd18+268];
	xor.b32  	%r2544, %r2544, %r2244;
	ld.global.u32 	%r2245, [%rd18+272];
	xor.b32  	%r2543, %r2543, %r2245;
	ld.global.u32 	%r2246, [%rd18+276];
	xor.b32  	%r2358, %r2358, %r2246;
$L__BB0_771:
	and.b32  	%r2248, %r2147, 16384;
	setp.eq.s32 	%p702, %r2248, 0;
	@%p702 bra 	$L__BB0_773;
	ld.global.u32 	%r2249, [%rd18+280];
	xor.b32  	%r2362, %r2362, %r2249;
	ld.global.u32 	%r2250, [%rd18+284];
	xor.b32  	%r2361, %r2361, %r2250;
	ld.global.u32 	%r2251, [%rd18+288];
	xor.b32  	%r2544, %r2544, %r2251;
	ld.global.u32 	%r2252, [%rd18+292];
	xor.b32  	%r2543, %r2543, %r2252;
	ld.global.u32 	%r2253, [%rd18+296];
	xor.b32  	%r2358, %r2358, %r2253;
$L__BB0_773:
	and.b32  	%r2255, %r2147, 32768;
	setp.eq.s32 	%p703, %r2255, 0;
	@%p703 bra 	$L__BB0_775;
	ld.global.u32 	%r2256, [%rd18+300];
	xor.b32  	%r2362, %r2362, %r2256;
	ld.global.u32 	%r2257, [%rd18+304];
	xor.b32  	%r2361, %r2361, %r2257;
	ld.global.u32 	%r2258, [%rd18+308];
	xor.b32  	%r2544, %r2544, %r2258;
	ld.global.u32 	%r2259, [%rd18+312];
	xor.b32  	%r2543, %r2543, %r2259;
	ld.global.u32 	%r2260, [%rd18+316];
	xor.b32  	%r2358, %r2358, %r2260;
$L__BB0_775:
	add.s32 	%r2541, %r2541, 16;
	setp.ne.s32 	%p704, %r2541, 32;
	@%p704 bra 	$L__BB0_743;
	mad.lo.s32 	%r2261, %r2535, -31, %r1067;
	add.s32 	%r2535, %r2261, 1;
	setp.ne.s32 	%p705, %r2535, 5;
	@%p705 bra 	$L__BB0_742;
	st.local.u32 	[%rd4+4], %r2362;
	st.local.v2.u32 	[%rd4+8], {%r2361, %r2544};
	st.local.v2.u32 	[%rd4+16], {%r2543, %r2358};
$L__BB0_778:
	shr.u64 	%rd117, %rd13, 2;
	add.s32 	%r2345, %r2345, 1;
	setp.gt.u64 	%p706, %rd13, 3;
	@%p706 bra 	$L__BB0_666;
$L__BB0_779:
	mad.lo.s32 	%r2262, %r703, 362437, %r692;
	shr.u32 	%r2263, %r2362, 2;
	xor.b32  	%r2264, %r2263, %r2362;
	shl.b32 	%r2265, %r2358, 4;
	shl.b32 	%r2266, %r2264, 1;
	xor.b32  	%r2267, %r2266, %r2265;
	xor.b32  	%r2268, %r2267, %r2264;
	xor.b32  	%r2269, %r2268, %r2358;
	add.s32 	%r2270, %r2262, %r2269;
	add.s32 	%r2271, %r2270, 362437;
	shr.u32 	%r2272, %r2361, 2;
	xor.b32  	%r2273, %r2272, %r2361;
	shl.b32 	%r2274, %r2269, 4;
	shl.b32 	%r2275, %r2273, 1;
	xor.b32  	%r2276, %r2275, %r2274;
	xor.b32  	%r2277, %r2276, %r2273;
	xor.b32  	%r2278, %r2277, %r2269;
	add.s32 	%r2279, %r2262, %r2278;
	add.s32 	%r2280, %r2279, 724874;
	cvt.rn.f32.u32 	%f567, %r2271;
	fma.rn.f32 	%f568, %f567, 0f2F800000, 0f2F000000;
	cvt.rn.f32.u32 	%f569, %r2280;
	fma.rn.f32 	%f570, %f569, 0f30C90FDB, 0f30490FDB;
	setp.lt.f32 	%p707, %f568, 0f00800000;
	mul.f32 	%f571, %f568, 0f4B000000;
	selp.f32 	%f572, %f571, %f568, %p707;
	selp.f32 	%f573, 0fC1B80000, 0f00000000, %p707;
	mov.b32 	%r2281, %f572;
	add.s32 	%r2282, %r2281, -1059760811;
	and.b32  	%r2283, %r2282, -8388608;
	sub.s32 	%r2284, %r2281, %r2283;
	mov.b32 	%f574, %r2284;
	cvt.rn.f32.s32 	%f575, %r2283;
	fma.rn.f32 	%f576, %f575, 0f34000000, %f573;
	add.f32 	%f577, %f574, 0fBF800000;
	fma.rn.f32 	%f578, %f577, 0fBE055027, 0f3E1039F6;
	fma.rn.f32 	%f579, %f578, %f577, 0fBDF8CDCC;
	fma.rn.f32 	%f580, %f579, %f577, 0f3E0F2955;
	fma.rn.f32 	%f581, %f580, %f577, 0fBE2AD8B9;
	fma.rn.f32 	%f582, %f581, %f577, 0f3E4CED0B;
	fma.rn.f32 	%f583, %f582, %f577, 0fBE7FFF22;
	fma.rn.f32 	%f584, %f583, %f577, 0f3EAAAA78;
	fma.rn.f32 	%f585, %f584, %f577, 0fBF000000;
	mul.f32 	%f586, %f577, %f585;
	fma.rn.f32 	%f587, %f586, %f577, %f577;
	fma.rn.f32 	%f588, %f576, 0f3F317218, %f587;
	setp.gt.u32 	%p708, %r2281, 2139095039;
	fma.rn.f32 	%f589, %f572, 0f7F800000, 0f7F800000;
	selp.f32 	%f590, %f589, %f588, %p708;
	setp.eq.f32 	%p709, %f572, 0f00000000;
	mul.f32 	%f591, %f590, 0fC0000000;
	selp.f32 	%f592, 0f7F800000, %f591, %p709;
	sqrt.rn.f32 	%f593, %f592;
	sin.approx.f32 	%f594, %f570;
	mul.f32 	%f595, %f593, %f594;
	cvt.f64.f32 	%fd15, %f595;
	fma.rn.f64 	%fd16, %fd3, %fd15, %fd2;
	cvt.rni.f64.f64 	%fd17, %fd16;
	cvt.rzi.s32.f64 	%r2285, %fd17;
	st.global.u32 	[%rd11], %r2285;
$L__BB0_780:
	ld.param.u64 	%rd115, [_Z9madfilterPiiiiPfS_PbS0_S0_S0_il_param_6];
	cvt.s64.s32 	%rd109, %r2341;
	cvta.to.global.u64 	%rd110, %rd115;
	add.s64 	%rd111, %rd110, %rd109;
	st.global.u8 	[%rd111], %rs7;
	ld.global.u32 	%r2287, [%rd11];
	add.s32 	%r2628, %r2287, %r2628;
	mad.lo.s32 	%r2629, %r2287, %r2287, %r2629;
	add.s32 	%r2341, %r2341, 1;
	setp.lt.s32 	%p710, %r2341, %r3;
	@%p710 bra 	$L__BB0_656;
$L__BB0_781:
	ld.param.u64 	%rd116, [_Z9madfilterPiiiiPfS_PbS0_S0_S0_il_param_8];
	div.s32 	%r2288, %r2628, %r1248;
	cvt.rn.f32.s32 	%f596, %r2288;
	div.s32 	%r2289, %r2629, %r1248;
	cvt.rn.f32.s32 	%f597, %r2289;
	mul.f32 	%f598, %f596, %f596;
	sub.f32 	%f599, %f597, %f598;
	sqrt.rn.f32 	%f600, %f599;
	cvta.to.global.u64 	%rd112, %rd116;
	mul.wide.s32 	%rd113, %r1, 4;
	add.s64 	%rd114, %rd112, %rd113;
	st.global.f32 	[%rd114], %f600;
$L__BB0_782:
	ret;

}


// ===== COMPILED SASS (sm_100) =====

	.target	sm_100

	.elftype	@"ET_EXEC"


//--------------------- .note.nv.tkinfo           --------------------------
	.section	.note.nv.tkinfo,"",@"SHT_NOTE"
	.sectionflags	@"SHF_NOTE_NV_TKINFO"
	.tkinfo
        /*0018*/ 	.word	0x00000002
        /*0030*/ 	.string	""
        /*0030*/ 	.string	"ptxas"
        /*0030*/ 	.string	"Cuda compilation tools, release 13.0, V13.0.88"
        /*0030*/ 	.string	"Build cuda_13.0.r13.0/compiler.36424714_0"
        /*0030*/ 	.string	"-arch sm_100 -m 64 "



//--------------------- .note.nv.cuinfo           --------------------------
	.section	.note.nv.cuinfo,"",@"SHT_NOTE"
	.sectionflags	@"SHF_NOTE_NV_CUINFO"
        /*0018*/ 	.short	0x0002
        /*001a*/ 	.short	0x0064
        /*001c*/ 	.short	0x0082
	.zero		2


//--------------------- .nv.info                  --------------------------
	.section	.nv.info,"",@"SHT_CUDA_INFO"
	.align	4


	//----- nvinfo : EIATTR_REGCOUNT
	.align		4
        /*0000*/ 	.byte	0x04, 0x2f
        /*0002*/ 	.short	(.L_10 - .L_9)
	.align		4
.L_9:
        /*0004*/ 	.word	index@(_Z9madfilterPiiiiPfS_PbS0_S0_S0_il)
        /*0008*/ 	.word	0x00000028


	//----- nvinfo : EIATTR_FRAME_SIZE
	.align		4
.L_10:
        /*000c*/ 	.byte	0x04, 0x11
        /*000e*/ 	.short	(.L_12 - .L_11)
	.align		4
.L_11:
        /*0010*/ 	.word	index@($__internal_0_$__cuda_sm20_sqrt_rn_f32_slowpath)
        /*0014*/ 	.word	0x00000830


	//----- nvinfo : EIATTR_FRAME_SIZE
	.align		4
.L_12:
        /*0018*/ 	.byte	0x04, 0x11
        /*001a*/ 	.short	(.L_14 - .L_13)
	.align		4
.L_13:
        /*001c*/ 	.word	index@(_Z9madfilterPiiiiPfS_PbS0_S0_S0_il)
        /*0020*/ 	.word	0x00000830


	//----- nvinfo : EIATTR_MIN_STACK_SIZE
	.align		4
.L_14:
        /*0024*/ 	.byte	0x04, 0x12
        /*0026*/ 	.short	(.L_16 - .L_15)
	.align		4
.L_15:
        /*0028*/ 	.word	index@(_Z9madfilterPiiiiPfS_PbS0_S0_S0_il)
        /*002c*/ 	.word	0x00000830
.L_16:


//--------------------- .nv.compat                --------------------------
	.section	.nv.compat,"",@"SHT_CUDA_COMPAT_INFO"
	.align	4
        /*0000*/ 	.byte	0x02, 0x09, 0x00, 0x00, 0x02, 0x02, 0x01, 0x00, 0x02, 0x05, 0x05, 0x00, 0x03, 0x07, 0x01, 0x01
        /*0010*/ 	.byte	0x02, 0x03, 0x00, 0x00, 0x02, 0x06, 0x01, 0x00, 0x04, 0x0b, 0x08, 0x00, 0x01, 0x00, 0x00, 0x00
        /*0020*/ 	.byte	0x00, 0x00, 0x00, 0x00


//--------------------- .nv.info._Z9madfilterPiiiiPfS_PbS0_S0_S0_il --------------------------
	.section	.nv.info._Z9madfilterPiiiiPfS_PbS0_S0_S0_il,"",@"SHT_CUDA_INFO"
	.sectionflags	@""
	.align	4


	//----- nvinfo : EIATTR_CUDA_API_VERSION
	.align		4
        /*0000*/ 	.byte	0x04, 0x37
        /*0002*/ 	.short	(.L_18 - .L_17)
.L_17:
        /*0004*/ 	.word	0x00000082


	//----- nvinfo : EIATTR_KPARAM_INFO
	.align		4
.L_18:
        /*0008*/ 	.byte	0x04, 0x17
        /*000a*/ 	.short	(.L_20 - .L_19)
.L_19:
        /*000c*/ 	.word	0x00000000
        /*0010*/ 	.short	0x000b
        /*0012*/ 	.short	0x0050
        /*0014*/ 	.byte	0x00, 0xf0, 0x21, 0x00


	//----- nvinfo : EIATTR_KPARAM_INFO
	.align		4
.L_20:
        /*0018*/ 	.byte	0x04, 0x17
        /*001a*/ 	.short	(.L_22 - .L_21)
.L_21:
        /*001c*/ 	.word	0x00000000
        /*0020*/ 	.short	0x000a
        /*0022*/ 	.short	0x0048
        /*0024*/ 	.byte	0x00, 0xf0, 0x11, 0x00


	//----- nvinfo : EIATTR_KPARAM_INFO
	.align		4
.L_22:
        /*0028*/ 	.byte	0x04, 0x17
        /*002a*/ 	.short	(.L_24 - .L_23)
.L_23:
        /*002c*/ 	.word	0x00000000
        /*0030*/ 	.short	0x0009
        /*0032*/ 	.short	0x0040
        /*0034*/ 	.byte	0x00, 0xf5, 0x21, 0x00


	//----- nvinfo : EIATTR_KPARAM_INFO
	.align		4
.L_24:
        /*0038*/ 	.byte	0x04, 0x17
        /*003a*/ 	.short	(.L_26 - .L_25)
.L_25:
        /*003c*/ 	.word	0x00000000
        /*0040*/ 	.short	0x0008
        /*0042*/ 	.short	0x0038
        /*0044*/ 	.byte	0x00, 0xf5, 0x21, 0x00


	//----- nvinfo : EIATTR_KPARAM_INFO
	.align		4
.L_26:
        /*0048*/ 	.byte	0x04, 0x17
        /*004a*/ 	.short	(.L_28 - .L_27)
.L_27:
        /*004c*/ 	.word	0x00000000
        /*0050*/ 	.short	0x0007
        /*0052*/ 	.short	0x0030
        /*0054*/ 	.byte	0x00, 0xf5, 0x21, 0x00


	//----- nvinfo : EIATTR_KPARAM_INFO
	.align		4
.L_28:
        /*0058*/ 	.byte	0x04, 0x17
        /*005a*/ 	.short	(.L_30 - .L_29)
.L_29:
        /*005c*/ 	.word	0x00000000
        /*0060*/ 	.short	0x0006
        /*0062*/ 	.short	0x0028
        /*0064*/ 	.byte	0x00, 0xf5, 0x21, 0x00


	//----- nvinfo : EIATTR_KPARAM_INFO
	.align		4
.L_30:
        /*0068*/ 	.byte	0x04, 0x17
        /*006a*/ 	.short	(.L_32 - .L_31)
.L_31:
        /*006c*/ 	.word	0x00000000
        /*0070*/ 	.short	0x0005
        /*0072*/ 	.short	0x0020
        /*0074*/ 	.byte	0x00, 0xf5, 0x21, 0x00


	//----- nvinfo : EIATTR_KPARAM_INFO
	.align		4
.L_32:
        /*0078*/ 	.byte	0x04, 0x17
        /*007a*/ 	.short	(.L_34 - .L_33)
.L_33:
        /*007c*/ 	.word	0x00000000
        /*0080*/ 	.short	0x0004
        /*0082*/ 	.short	0x0018
        /*0084*/ 	.byte	0x00, 0xf5, 0x21, 0x00


	//----- nvinfo : EIATTR_KPARAM_INFO
	.align		4
.L_34:
        /*0088*/ 	.byte	0x04, 0x17
        /*008a*/ 	.short	(.L_36 - .L_35)
.L_35:
        /*008c*/ 	.word	0x00000000
        /*0090*/ 	.short	0x0003
        /*0092*/ 	.short	0x0010
        /*0094*/ 	.byte	0x00, 0xf0, 0x11, 0x00


	//----- nvinfo : EIATTR_KPARAM_INFO
	.align		4
.L_36:
        /*0098*/ 	.byte	0x04, 0x17
        /*009a*/ 	.short	(.L_38 - .L_37)
.L_37:
        /*009c*/ 	.word	0x00000000
        /*00a0*/ 	.short	0x0002
        /*00a2*/ 	.short	0x000c
        /*00a4*/ 	.byte	0x00, 0xf0, 0x11, 0x00


	//----- nvinfo : EIATTR_KPARAM_INFO
	.align		4
.L_38:
        /*00a8*/ 	.byte	0x04, 0x17
        /*00aa*/ 	.short	(.L_40 - .L_39)
.L_39:
        /*00ac*/ 	.word	0x00000000
        /*00b0*/ 	.short	0x0001
        /*00b2*/ 	.short	0x0008
        /*00b4*/ 	.byte	0x00, 0xf0, 0x11, 0x00


	//----- nvinfo : EIATTR_KPARAM_INFO
	.align		4
.L_40:
        /*00b8*/ 	.byte	0x04, 0x17
        /*00ba*/ 	.short	(.L_42 - .L_41)
.L_41:
        /*00bc*/ 	.word	0x00000000
        /*00c0*/ 	.short	0x0000
        /*00c2*/ 	.short	0x0000
        /*00c4*/ 	.byte	0x00, 0xf5, 0x21, 0x00


	//----- nvinfo : EIATTR_SPARSE_MMA_MASK
	.align		4
.L_42:
        /*00c8*/ 	.byte	0x03, 0x50
        /*00ca*/ 	.short	0x0000


	//----- nvinfo : EIATTR_MAXREG_COUNT
	.align		4
        /*00cc*/ 	.byte	0x03, 0x1b
        /*00ce*/ 	.short	0x00ff


	//----- nvinfo : EIATTR_MERCURY_ISA_VERSION
	.align		4
        /*00d0*/ 	.byte	0x03, 0x5f
        /*00d2*/ 	.short	0x0101


	//----- nvinfo : EIATTR_VRC_CTA_INIT_COUNT
	.align		4
        /*00d4*/ 	.byte	0x02, 0x4a
	.zero		1
	.zero		1


	//----- nvinfo : EIATTR_EXIT_INSTR_OFFSETS
	.align		4
        /*00d8*/ 	.byte	0x04, 0x1c
        /*00da*/ 	.short	(.L_44 - .L_43)


	//   ....[0]....
.L_43:
        /*00dc*/ 	.word	0x00000890


	//   ....[1]....
        /*00e0*/ 	.word	0x0000efb0


	//----- nvinfo : EIATTR_CRS_STACK_SIZE
	.align		4
.L_44:
        /*00e4*/ 	.byte	0x04, 0x1e
        /*00e6*/ 	.short	(.L_46 - .L_45)
.L_45:
        /*00e8*/ 	.word	0x00000000


	//----- nvinfo : EIATTR_CBANK_PARAM_SIZE
	.align		4
.L_46:
        /*00ec*/ 	.byte	0x03, 0x19
        /*00ee*/ 	.short	0x0058


	//----- nvinfo : EIATTR_PARAM_CBANK
	.align		4
        /*00f0*/ 	.byte	0x04, 0x0a
        /*00f2*/ 	.short	(.L_48 - .L_47)
	.align		4
.L_47:
        /*00f4*/ 	.word	index@(.nv.constant0._Z9madfilterPiiiiPfS_PbS0_S0_S0_il)
        /*00f8*/ 	.short	0x0380
        /*00fa*/ 	.short	0x0058


	//----- nvinfo : EIATTR_SW_WAR
	.align		4
.L_48:
        /*00fc*/ 	.byte	0x04, 0x36
        /*00fe*/ 	.short	(.L_50 - .L_49)
.L_49:
        /*0100*/ 	.word	0x00000008
.L_50:


//--------------------- .nv.callgraph             --------------------------
	.section	.nv.callgraph,"",@"SHT_CUDA_CALLGRAPH"
	.align	4
	.sectionentsize	8
	.align		4
        /*0000*/ 	.word	0x00000000
	.align		4
        /*0004*/ 	.word	0xffffffff
	.align		4
        /*0008*/ 	.word	0x00000000
	.align		4
        /*000c*/ 	.word	0xfffffffe
	.align		4
        /*0010*/ 	.word	0x00000000
	.align		4
        /*0014*/ 	.word	0xfffffffd
	.align		4
        /*0018*/ 	.word	0x00000000
	.align		4
        /*001c*/ 	.word	0xfffffffc


//--------------------- .nv.constant4             --------------------------
	.section	.nv.constant4,"a",@progbits
	.align	8
	.align		8
.nv.constant4:
        /*0000*/ 	.dword	precalc_xorwow_matrix
	.align		8
        /*0008*/ 	.dword	precalc_xorwow_offset_matrix
	.align		8
        /*0010*/ 	.dword	mrg32k3aM1
	.align		8
        /*0018*/ 	.dword	mrg32k3aM2
	.align		8
        /*0020*/ 	.dword	mrg32k3aM1SubSeq
	.align		8
        /*0028*/ 	.dword	mrg32k3aM2SubSeq
	.align		8
        /*0030*/ 	.dword	mrg32k3aM1Seq
	.align		8
        /*0038*/ 	.dword	mrg32k3aM2Seq


//--------------------- .nv.constant3             --------------------------
	.section	.nv.constant3,"a",@progbits
	.align	8
.nv.constant3:
	.type		__cr_lgamma_table,@object
	.size		__cr_lgamma_table,(.L_8 - __cr_lgamma_table)
__cr_lgamma_table:
        /*0000*/ 	.byte	0x00, 0x00, 0x00, 0x00, 0x00, 0x00, 0x00, 0x00, 0x00, 0x00, 0x00, 0x00, 0x00, 0x00, 0x00, 0x00
        /*0010*/ 	.byte	0xef, 0x39, 0xfa, 0xfe, 0x42, 0x2e, 0xe6, 0x3f, 0x02, 0x20, 0x2a, 0xfa, 0x0b, 0xab, 0xfc, 0x3f
        /*0020*/ 	.byte	0xf9, 0x2c, 0x92, 0x7c, 0xa7, 0x6c, 0x09, 0x40, 0xc9, 0x79, 0x44, 0x3c, 0x64, 0x26, 0x13, 0x40
        /*0030*/ 	.byte	0xca, 0x01, 0xcf, 0x3a, 0x27, 0x51, 0x1a, 0x40, 0x30, 0xcc, 0x2d, 0xf3, 0xe1, 0x0c, 0x21, 0x40
        /*0040*/ 	.byte	0x0d, 0xb7, 0xfc, 0x82, 0x8e, 0x35, 0x25, 0x40
.L_8:


//--------------------- .text._Z9madfilterPiiiiPfS_PbS0_S0_S0_il --------------------------
	.section	.text._Z9madfilterPiiiiPfS_PbS0_S0_S0_il,"ax",@progbits
	.align	128
        .global         _Z9madfilterPiiiiPfS_PbS0_S0_S0_il
        .type           _Z9madfilterPiiiiPfS_PbS0_S0_S0_il,@function
        .size           _Z9madfilterPiiiiPfS_PbS0_S0_S0_il,(.L_x_69 - _Z9madfilterPiiiiPfS_PbS0_S0_S0_il)
        .other          _Z9madfilterPiiiiPfS_PbS0_S0_S0_il,@"STO_CUDA_ENTRY STV_DEFAULT"
_Z9madfilterPiiiiPfS_PbS0_S0_S0_il:
.text._Z9madfilterPiiiiPfS_PbS0_S0_S0_il:
[----:B------:R-:W0:Y:S01]  /*0000*/  LDC R1, c[0x0][0x37c] ;  /* 0x0000df00ff017b82 */ /* 0x000e220000000800 */
[----:B------:R-:W1:Y:S07]  /*0010*/  S2R R0, SR_TID.X ;  /* 0x0000000000007919 */ /* 0x000e6e0000002100 */
[----:B------:R-:W1:Y:S01]  /*0020*/  S2UR UR4, SR_CTAID.X ;  /* 0x00000000000479c3 */ /* 0x000e620000002500 */
[----:B0-----:R-:W-:-:S05]  /*0030*/  VIADD R1, R1, 0xfffff7d0 ;  /* 0xfffff7d001017836 */ /* 0x001fca0000000000 */
[----:B------:R-:W-:Y:S01]  /*0040*/  R2UR UR14, R1 ;  /* 0x00000000010e72ca */ /* 0x000fe200000e0000 */
[----:B------:R0:W-:Y:S01]  /*0050*/  STL.128 [R1+0x30], RZ ;  /* 0x000030ff01007387 */ /* 0x0001e20000100c00 */
[----:B------:R-:W1:Y:S03]  /*0060*/  LDC R3, c[0x0][0x360] ;  /* 0x0000d800ff037b82 */ /* 0x000e660000000800 */
[----:B------:R0:W-:Y:S04]  /*0070*/  STL.128 [R1+0x40], RZ ;  /* 0x000040ff01007387 */ /* 0x0001e80000100c00 */
[----:B------:R0:W-:Y:S04]  /*0080*/  STL.128 [R1+0x50], RZ ;  /* 0x000050ff01007387 */ /* 0x0001e80000100c00 */
[----:B------:R0:W-:Y:S04]  /*0090*/  STL.128 [R1+0x60], RZ ;  /* 0x000060ff01007387 */ /* 0x0001e80000100c00 */
[----:B------:R0:W-:Y:S04]  /*00a0*/  STL.128 [R1+0x70], RZ ;  /* 0x000070ff01007387 */ /* 0x0001e80000100c00 */
[----:B------:R0:W-:Y:S04]  /*00b0*/  STL.128 [R1+0x80], RZ ;  /* 0x000080ff01007387 */ /* 0x0001e80000100c00 */
[----:B------:R0:W-:Y:S01]  /*00c0*/  STL.128 [R1+0x90], RZ ;  /* 0x000090ff01007387 */ /* 0x0001e20000100c00 */
[----:B-1----:R-:W-:Y:S01]  /*00d0*/  IMAD R0, R3, UR4, R0 ;  /* 0x0000000403007c24 */ /* 0x002fe2000f8e0200 */
[----:B------:R-:W1:Y:S02]  /*00e0*/  LDCU.64 UR4, c[0x0][0x388] ;  /* 0x00007100ff0477ac */ /* 0x000e640008000a00 */
[----:B------:R0:W-:Y:S04]  /*00f0*/  STL.128 [R1+0xa0], RZ ;  /* 0x0000a0ff01007387 */ /* 0x0001e80000100c00 */
[----:B------:R0:W-:Y:S04]  /*0100*/  STL.128 [R1+0xb0], RZ ;  /* 0x0000b0ff01007387 */ /* 0x0001e80000100c00 */
[----:B------:R0:W-:Y:S04]  /*0110*/  STL.128 [R1+0xc0], RZ ;  /* 0x0000c0ff01007387 */ /* 0x0001e80000100c00 */
[----:B------:R0:W-:Y:S01]  /*0120*/  STL.128 [R1+0xd0], RZ ;  /* 0x0000d0ff01007387 */ /* 0x0001e20000100c00 */
[----:B-1----:R-:W-:-:S03]  /*0130*/  ISETP.GE.AND P0, PT, R0, UR5, PT ;  /* 0x0000000500007c0c */ /* 0x002fc6000bf06270 */
[----:B------:R0:W-:Y:S04]  /*0140*/  STL.128 [R1+0xe0], RZ ;  /* 0x0000e0ff01007387 */ /* 0x0001e80000100c00 */
        /* <DEDUP_REMOVED lines=115> */
[----:B------:R0:W-:Y:S01]  /*0880*/  STL.128 [R1+0x820], RZ ;  /* 0x000820ff01007387 */ /* 0x0001e20000100c00 */
[----:B------:R-:W-:Y:S05]  /*0890*/  @P0 EXIT ;  /* 0x000000000000094d */ /* 0x000fea0003800000 */
[----:B------:R-:W1:Y:S01]  /*08a0*/  LDCU UR5, c[0x0][0x388] ;  /* 0x00007100ff0577ac */ /* 0x000e620008000800 */
[----:B------:R-:W-:Y:S01]  /*08b0*/  IMAD R8, R0, UR4, RZ ;  /* 0x0000000400087c24 */ /* 0x000fe2000f8e02ff */
[----:B------:R-:W-:Y:S01]  /*08c0*/  CS2R R4, SRZ ;  /* 0x0000000000047805 */ /* 0x000fe2000001ff00 */
[C---:B------:R-:W-:Y:S01]  /*08d0*/  VIADD R6, R1.reuse, 0x30 ;  /* 0x0000003001067836 */ /* 0x040fe20000000000 */
[----:B------:R-:W2:Y:S01]  /*08e0*/  LDCU.64 UR10, c[0x0][0x358] ;  /* 0x00006b00ff0a77ac */ /* 0x000ea20008000a00 */
[----:B------:R-:W-:Y:S02]  /*08f0*/  VIADD R9, R1, 0x430 ;  /* 0x0000043001097836 */ /* 0x000fe40000000000 */
[----:B------:R-:W-:Y:S01]  /*0900*/  IMAD.MOV.U32 R13, RZ, RZ, RZ ;  /* 0x000000ffff0d7224 */ /* 0x000fe200078e00ff */
[----:B-1----:R-:W-:Y:S02]  /*0910*/  UISETP.GE.AND UP0, UPT, UR5, 0x1, UPT ;  /* 0x000000010500788c */ /* 0x002fe4000bf06270 */
[----:B------:R-:W-:-:S07]  /*0920*/  VIADD R3, R8, UR5 ;  /* 0x0000000508037c36 */ /* 0x000fce0008000000 */
[----:B--2---:R-:W-:Y:S05]  /*0930*/  BRA.U !UP0, `(.L_x_0) ;  /* 0x0000000508907547 */ /* 0x004fea000b800000 */
[C---:B------:R-:W-:Y:S01]  /*0940*/  VIADDMNMX R3, R8.reuse, 0x1, R3, !PT ;  /* 0x0000000108037846 */ /* 0x040fe20007800103 */
[----:B------:R-:W-:Y:S01]  /*0950*/  BSSY.RECONVERGENT B0, `(.L_x_1) ;  /* 0x000004a000007945 */ /* 0x000fe20003800200 */
[----:B------:R-:W-:Y:S01]  /*0960*/  IMAD.MOV.U32 R13, RZ, RZ, RZ ;  /* 0x000000ffff0d7224 */ /* 0x000fe200078e00ff */
[----:B------:R-:W-:Y:S01]  /*0970*/  CS2R R4, SRZ ;  /* 0x0000000000047805 */ /* 0x000fe2000001ff00 */
[--C-:B------:R-:W-:Y:S02]  /*0980*/  IMAD.MOV.U32 R7, RZ, RZ, R8.reuse ;  /* 0x000000ffff077224 */ /* 0x100fe400078e0008 */
[----:B------:R-:W-:Y:S01]  /*0990*/  IMAD.IADD R15, R3, 0x1, -R8 ;  /* 0x00000001030f7824 */ /* 0x000fe200078e0a08 */
[----:B------:R-:W-:-:S04]  /*09a0*/  IADD3 R3, PT, PT, R8, -R3, RZ ;  /* 0x8000000308037210 */ /* 0x000fc80007ffe0ff */
[----:B------:R-:W-:Y:S02]  /*09b0*/  ISETP.GT.U32.AND P0, PT, R3, -0x4, PT ;  /* 0xfffffffc0300780c */ /* 0x000fe40003f04070 */
[----:B------:R-:W-:-:S04]  /*09c0*/  LOP3.LUT R12, R15, 0x3, RZ, 0xc0, !PT ;  /* 0x000000030f0c7812 */ /* 0x000fc800078ec0ff */
[----:B------:R-:W-:-:S07]  /*09d0*/  ISETP.NE.AND P2, PT, R12, RZ, PT ;  /* 0x000000ff0c00720c */ /* 0x000fce0003f45270 */
[----:B------:R-:W-:Y:S06]  /*09e0*/  @P0 BRA `(.L_x_2) ;  /* 0x0000000400000947 */ /* 0x000fec0003800000 */
[----:B------:R-:W1:Y:S01]  /*09f0*/  LDC.64 R2, c[0x0][0x380] ;  /* 0x0000e000ff027b82 */ /* 0x000e620000000a00 */
[----:B------:R-:W-:Y:S01]  /*0a00*/  LOP3.LUT R15, R15, 0xfffffffc, RZ, 0xc0, !PT ;  /* 0xfffffffc0f0f7812 */ /* 0x000fe200078ec0ff */
[----:B------:R-:W-:Y:S02]  /*0a10*/  IMAD.MOV.U32 R13, RZ, RZ, RZ ;  /* 0x000000ffff0d7224 */ /* 0x000fe400078e00ff */
[----:B------:R-:W-:Y:S02]  /*0a20*/  IMAD.MOV.U32 R7, RZ, RZ, R8 ;  /* 0x000000ffff077224 */ /* 0x000fe400078e0008 */
[----:B------:R-:W-:-:S07]  /*0a30*/  IMAD.MOV.U32 R14, RZ, RZ, RZ ;  /* 0x000000ffff0e7224 */ /* 0x000fce00078e00ff */
.L_x_3:
[----:B-1----:R-:W-:-:S05]  /*0a40*/  IMAD.WIDE R10, R7, 0x4, R2 ;  /* 0x00000004070a7825 */ /* 0x002fca00078e0202 */
[----:B------:R-:W2:Y:S02]  /*0a50*/  LDG.E R16, desc[UR10][R10.64] ;  /* 0x0000000a0a107981 */ /* 0x000ea4000c1e1900 */
[----:B--2---:R-:W-:-:S04]  /*0a60*/  ISETP.NE.AND P0, PT, R16, 0xff, PT ;  /* 0x000000ff1000780c */ /* 0x004fc80003f05270 */
[----:B------:R-:W-:-:S13]  /*0a70*/  ISETP.EQ.OR P1, PT, R16, RZ, !P0 ;  /* 0x000000ff1000720c */ /* 0x000fda0004722670 */
[----:B------:R-:W1:Y:S01]  /*0a80*/  @!P1 LDC.64 R20, c[0x0][0x3a0] ;  /* 0x0000e800ff149b82 */ /* 0x000e620000000a00 */
[----:B------:R-:W-:-:S04]  /*0a90*/  @!P1 IMAD.IADD R17, R8, 0x1, R5 ;  /* 0x0000000108119824 */ /* 0x000fc800078e0205 */
[----:B-1----:R-:W-:-:S05]  /*0aa0*/  @!P1 IMAD.WIDE R20, R17, 0x4, R20 ;  /* 0x0000000411149825 */ /* 0x002fca00078e0214 */
[----:B------:R1:W-:Y:S04]  /*0ab0*/  @!P1 STG.E desc[UR10][R20.64], R16 ;  /* 0x0000001014009986 */ /* 0x0003e8000c10190a */
[----:B------:R-:W2:Y:S01]  /*0ac0*/  LDG.E R17, desc[UR10][R10.64+0x4] ;  /* 0x0000040a0a117981 */ /* 0x000ea2000c1e1900 */
[----:B------:R-:W-:-:S05]  /*0ad0*/  @!P1 LEA R24, R16, R9, 0x2 ;  /* 0x0000000910189211 */ /* 0x000fca00078e10ff */
[----:B------:R-:W3:Y:S01]  /*0ae0*/  @!P1 LDL R25, [R24] ;  /* 0x0000000018199983 */ /* 0x000ee20000100800 */
[----:B------:R-:W-:Y:S01]  /*0af0*/  @!P1 VIADD R5, R5, 0x1 ;  /* 0x0000000105059836 */ /* 0x000fe20000000000 */
[----:B--2---:R-:W-:-:S04]  /*0b00*/  ISETP.NE.AND P0, PT, R17, 0xff, PT ;  /* 0x000000ff1100780c */ /* 0x004fc80003f05270 */
[----:B------:R-:W-:-:S13]  /*0b10*/  ISETP.EQ.OR P3, PT, R17, RZ, !P0 ;  /* 0x000000ff1100720c */ /* 0x000fda0004762670 */
[----:B------:R-:W2:Y:S01]  /*0b20*/  @!P3 LDC.64 R18, c[0x0][0x3a0] ;  /* 0x0000e800ff12bb82 */ /* 0x000ea20000000a00 */
[----:B------:R-:W-:-:S04]  /*0b30*/  @!P3 IMAD.IADD R23, R8, 0x1, R5 ;  /* 0x000000010817b824 */ /* 0x000fc800078e0205 */
[----:B--2---:R-:W-:-:S05]  /*0b40*/  @!P3 IMAD.WIDE R22, R23, 0x4, R18 ;  /* 0x000000041716b825 */ /* 0x004fca00078e0212 */
[----:B------:R2:W-:Y:S04]  /*0b50*/  @!P3 STG.E desc[UR10][R22.64], R17 ;  /* 0x000000111600b986 */ /* 0x0005e8000c10190a */
[----:B-1----:R-:W4:Y:S01]  /*0b60*/  LDG.E R20, desc[UR10][R10.64+0x8] ;  /* 0x0000080a0a147981 */ /* 0x002f22000c1e1900 */
[----:B---3--:R-:W-:Y:S02]  /*0b70*/  @!P1 VIADD R25, R25, 0x1 ;  /* 0x0000000119199836 */ /* 0x008fe40000000000 */
[----:B------:R-:W-:-:S03]  /*0b80*/  @!P3 IMAD R21, R17, 0x4, R9 ;  /* 0x000000041115b824 */ /* 0x000fc600078e0209 */
[----:B------:R1:W-:Y:S04]  /*0b90*/  @!P1 STL [R24], R25 ;  /* 0x0000001918009387 */ /* 0x0003e80000100800 */
[----:B------:R-:W3:Y:S01]  /*0ba0*/  @!P3 LDL R26, [R21] ;  /* 0x00000000151ab983 */ /* 0x000ee20000100800 */
[----:B------:R-:W-:Y:S01]  /*0bb0*/  @!P3 VIADD R5, R5, 0x1 ;  /* 0x000000010505b836 */ /* 0x000fe20000000000 */
[----:B----4-:R-:W-:-:S04]  /*0bc0*/  ISETP.NE.AND P0, PT, R20, 0xff, PT ;  /* 0x000000ff1400780c */ /* 0x010fc80003f05270 */
[----:B------:R-:W-:-:S13]  /*0bd0*/  ISETP.EQ.OR P1, PT, R20, RZ, !P0 ;  /* 0x000000ff1400720c */ /* 0x000fda0004722670 */
[----:B------:R-:W4:Y:S01]  /*0be0*/  @!P1 LDC.64 R18, c[0x0][0x3a0] ;  /* 0x0000e800ff129b82 */ /* 0x000f220000000a00 */
[----:B------:R-:W-:Y:S01]  /*0bf0*/  @!P1 IMAD.IADD R27, R8, 0x1, R5 ;  /* 0x00000001081b9824 */ /* 0x000fe200078e0205 */
[----:B---3--:R-:W-:Y:S01]  /*0c00*/  @!P3 IADD3 R26, PT, PT, R26, 0x1, RZ ;  /* 0x000000011a1ab810 */ /* 0x008fe20007ffe0ff */
[----:B--2---:R-:W-:Y:S02]  /*0c10*/  @!P1 IMAD R22, R20, 0x4, R9 ;  /* 0x0000000414169824 */ /* 0x004fe400078e0209 */
[----:B----4-:R-:W-:-:S05]  /*0c20*/  @!P1 IMAD.WIDE R18, R27, 0x4, R18 ;  /* 0x000000041b129825 */ /* 0x010fca00078e0212 */
[----:B------:R2:W-:Y:S04]  /*0c30*/  @!P1 STG.E desc[UR10][R18.64], R20 ;  /* 0x0000001412009986 */ /* 0x0005e8000c10190a */
[----:B------:R-:W3:Y:S04]  /*0c40*/  LDG.E R28, desc[UR10][R10.64+0xc] ;  /* 0x00000c0a0a1c7981 */ /* 0x000ee8000c1e1900 */
[----:B------:R4:W-:Y:S04]  /*0c50*/  @!P3 STL [R21], R26 ;  /* 0x0000001a1500b387 */ /* 0x0009e80000100800 */
[----:B------:R-:W5:Y:S01]  /*0c60*/  @!P1 LDL R23, [R22] ;  /* 0x0000000016179983 */ /* 0x000f620000100800 */
[----:B---3--:R-:W-:-:S04]  /*0c70*/  ISETP.NE.AND P0, PT, R28, 0xff, PT ;  /* 0x000000ff1c00780c */ /* 0x008fc80003f05270 */
[----:B------:R-:W-:Y:S01]  /*0c80*/  ISETP.EQ.OR P0, PT, R28, RZ, !P0 ;  /* 0x000000ff1c00720c */ /* 0x000fe20004702670 */
[----:B-----5:R-:W-:-:S05]  /*0c90*/  @!P1 VIADD R23, R23, 0x1 ;  /* 0x0000000117179836 */ /* 0x020fca0000000000 */
[----:B------:R4:W-:Y:S07]  /*0ca0*/  @!P1 STL [R22], R23 ;  /* 0x0000001716009387 */ /* 0x0009ee0000100800 */
[----:B-1----:R-:W-:Y:S01]  /*0cb0*/  @!P0 IMAD R24, R28, 0x4, R9 ;  /* 0x000000041c188824 */ /* 0x002fe200078e0209 */
[----:B------:R-:W1:Y:S04]  /*0cc0*/  @!P0 LDC.64 R10, c[0x0][0x3a0] ;  /* 0x0000e800ff0a8b82 */ /* 0x000e680000000a00 */
[----:B--2---:R-:W2:Y:S01]  /*0cd0*/  @!P0 LDL R18, [R24] ;  /* 0x0000000018128983 */ /* 0x004ea20000100800 */
[----:B------:R-:W-:Y:S01]  /*0ce0*/  @!P1 VIADD R5, R5, 0x1 ;  /* 0x0000000105059836 */ /* 0x000fe20000000000 */
[----:B------:R-:W-:Y:S01]  /*0cf0*/  IADD3 R14, PT, PT, R14, 0x4, RZ ;  /* 0x000000040e0e7810 */ /* 0x000fe20007ffe0ff */
[----:B------:R-:W-:-:S02]  /*0d00*/  VIADD R7, R7, 0x4 ;  /* 0x0000000407077836 */ /* 0x000fc40000000000 */
[----:B------:R-:W-:Y:S01]  /*0d10*/  @!P0 IMAD.IADD R19, R8, 0x1, R5 ;  /* 0x0000000108138824 */ /* 0x000fe200078e0205 */
[----:B------:R-:W-:Y:S01]  /*0d20*/  ISETP.NE.AND P1, PT, R14, R15, PT ;  /* 0x0000000f0e00720c */ /* 0x000fe20003f25270 */
[----:B------:R-:W-:Y:S02]  /*0d30*/  @!P0 VIADD R5, R5, 0x1 ;  /* 0x0000000105058836 */ /* 0x000fe40000000000 */
[----:B-1----:R-:W-:-:S05]  /*0d40*/  @!P0 IMAD.WIDE R10, R19, 0x4, R10 ;  /* 0x00000004130a8825 */ /* 0x002fca00078e020a */
[----:B------:R4:W-:Y:S01]  /*0d50*/  @!P0 STG.E desc[UR10][R10.64], R28 ;  /* 0x0000001c0a008986 */ /* 0x0009e2000c10190a */
[----:B--2---:R-:W-:Y:S02]  /*0d60*/  @!P0 VIADD R19, R18, 0x1 ;  /* 0x0000000112138836 */ /* 0x004fe40000000000 */
[----:B------:R-:W-:-:S03]  /*0d70*/  IMAD R18, R16, R16, R13 ;  /* 0x0000001010127224 */ /* 0x000fc600078e020d */
[----:B------:R4:W-:Y:S01]  /*0d80*/  @!P0 STL [R24], R19 ;  /* 0x0000001318008387 */ /* 0x0009e20000100800 */
[C---:B------:R-:W-:Y:S01]  /*0d90*/  IMAD R13, R17.reuse, R17, R18 ;  /* 0x00000011110d7224 */ /* 0x040fe200078e0212 */
[----:B------:R-:W-:-:S03]  /*0da0*/  IADD3 R17, PT, PT, R17, R16, R4 ;  /* 0x0000001011117210 */ /* 0x000fc60007ffe004 */
[-C--:B------:R-:W-:Y:S01]  /*0db0*/  IMAD R13, R20, R20.reuse, R13 ;  /* 0x00000014140d7224 */ /* 0x080fe200078e020d */
[----:B------:R-:W-:-:S03]  /*0dc0*/  IADD3 R4, PT, PT, R28, R20, R17 ;  /* 0x000000141c047210 */ /* 0x000fc60007ffe011 */
[----:B------:R-:W-:Y:S01]  /*0dd0*/  IMAD R13, R28, R28, R13 ;  /* 0x0000001c1c0d7224 */ /* 0x000fe200078e020d */
[----:B----4-:R-:W-:Y:S06]  /*0de0*/  @P1 BRA `(.L_x_3) ;  /* 0xfffffffc00141947 */ /* 0x010fec000383ffff */
.L_x_2:
[----:B------:R-:W-:Y:S05]  /*0df0*/  BSYNC.RECONVERGENT B0 ;  /* 0x0000000000007941 */ /* 0x000fea0003800200 */
.L_x_1:
[----:B------:R-:W-:Y:S04]  /*0e00*/  BSSY.RECONVERGENT B0, `(.L_x_0) ;  /* 0x0000017000007945 */ /* 0x000fe80003800200 */
[----:B------:R-:W-:Y:S05]  /*0e10*/  @!P2 BRA `(.L_x_4) ;  /* 0x000000000054a947 */ /* 0x000fea0003800000 */
[----:B------:R-:W1:Y:S01]  /*0e20*/  LDC.64 R2, c[0x0][0x380] ;  /* 0x0000e000ff027b82 */ /* 0x000e620000000a00 */
[----:B------:R-:W-:-:S07]  /*0e30*/  IMAD.MOV.U32 R17, RZ, RZ, RZ ;  /* 0x000000ffff117224 */ /* 0x000fce00078e00ff */
.L_x_5:
[----:B-1-3--:R-:W-:-:S06]  /*0e40*/  IMAD.WIDE R10, R7, 0x4, R2 ;  /* 0x00000004070a7825 */ /* 0x00afcc00078e0202 */
[----:B------:R-:W2:Y:S02]  /*0e50*/  LDG.E R10, desc[UR10][R10.64] ;  /* 0x0000000a0a0a7981 */ /* 0x000ea4000c1e1900 */
[----:B--2---:R-:W-:-:S04]  /*0e60*/  ISETP.NE.AND P0, PT, R10, 0xff, PT ;  /* 0x000000ff0a00780c */ /* 0x004fc80003f05270 */
[----:B------:R-:W-:-:S13]  /*0e70*/  ISETP.EQ.OR P0, PT, R10, RZ, !P0 ;  /* 0x000000ff0a00720c */ /* 0x000fda0004702670 */
[----:B------:R-:W-:Y:S01]  /*0e80*/  @!P0 IMAD R16, R10, 0x4, R9 ;  /* 0x000000040a108824 */ /* 0x000fe200078e0209 */
[----:B------:R-:W1:Y:S04]  /*0e90*/  @!P0 LDC.64 R14, c[0x0][0x3a0] ;  /* 0x0000e800ff0e8b82 */ /* 0x000e680000000a00 */
[----:B------:R-:W2:Y:S01]  /*0ea0*/  @!P0 LDL R18, [R16] ;  /* 0x0000000010128983 */ /* 0x000ea20000100800 */
[----:B------:R-:W-:Y:S01]  /*0eb0*/  @!P0 IMAD.IADD R19, R8, 0x1, R5 ;  /* 0x0000000108138824 */ /* 0x000fe200078e0205 */
[----:B------:R-:W-:Y:S01]  /*0ec0*/  IADD3 R17, PT, PT, R17, 0x1, RZ ;  /* 0x0000000111117810 */ /* 0x000fe20007ffe0ff */
[C---:B------:R-:W-:Y:S02]  /*0ed0*/  IMAD.IADD R4, R10.reuse, 0x1, R4 ;  /* 0x000000010a047824 */ /* 0x040fe400078e0204 */
[----:B------:R-:W-:Y:S01]  /*0ee0*/  IMAD R13, R10, R10, R13 ;  /* 0x0000000a0a0d7224 */ /* 0x000fe200078e020d */
[----:B------:R-:W-:Y:S01]  /*0ef0*/  ISETP.NE.AND P1, PT, R17, R12, PT ;  /* 0x0000000c1100720c */ /* 0x000fe20003f25270 */
[----:B------:R-:W-:-:S02]  /*0f00*/  VIADD R7, R7, 0x1 ;  /* 0x0000000107077836 */ /* 0x000fc40000000000 */
[----:B------:R-:W-:Y:S02]  /*0f10*/  @!P0 VIADD R5, R5, 0x1 ;  /* 0x0000000105058836 */ /* 0x000fe40000000000 */
[----:B-1----:R-:W-:-:S05]  /*0f20*/  @!P0 IMAD.WIDE R14, R19, 0x4, R14 ;  /* 0x00000004130e8825 */ /* 0x002fca00078e020e */
[----:B------:R3:W-:Y:S01]  /*0f30*/  @!P0 STG.E desc[UR10][R14.64], R10 ;  /* 0x0000000a0e008986 */ /* 0x0007e2000c10190a */
[----:B--2---:R-:W-:-:S05]  /*0f40*/  @!P0 VIADD R19, R18, 0x1 ;  /* 0x0000000112138836 */ /* 0x004fca0000000000 */
[----:B------:R3:W-:Y:S01]  /*0f50*/  @!P0 STL [R16], R19 ;  /* 0x0000001310008387 */ /* 0x0007e20000100800 */
[----:B------:R-:W-:Y:S05]  /*0f60*/  @P1 BRA `(.L_x_5) ;  /* 0xfffffffc00b41947 */ /* 0x000fea000383ffff */
.L_x_4:
[----:B------:R-:W-:Y:S05]  /*0f70*/  BSYNC.RECONVERGENT B0 ;  /* 0x0000000000007941 */ /* 0x000fea0003800200 */
.L_x_0:
[----:B---3--:R-:W1:Y:S01]  /*0f80*/  LDC R16, c[0x0][0x388] ;  /* 0x0000e200ff107b82 */ /* 0x008e620000000800 */
[----:B------:R-:W-:Y:S01]  /*0f90*/  IABS R12, R13 ;  /* 0x0000000d000c7213 */ /* 0x000fe20000000000 */
[----:B------:R-:W-:Y:S01]  /*0fa0*/  BSSY.RECONVERGENT B0, `(.L_x_6) ;  /* 0x0000033000007945 */ /* 0x000fe20003800200 */
[-C--:B-1----:R-:W-:Y:S02]  /*0fb0*/  IABS R11, R16.reuse ;  /* 0x00000010000b7213 */ /* 0x082fe40000000000 */
[----:B------:R-:W-:Y:S02]  /*0fc0*/  LOP3.LUT R13, R13, R16, RZ, 0x3c, !PT ;  /* 0x000000100d0d7212 */ /* 0x000fe400078e3cff */
[----:B------:R-:W1:Y:S02]  /*0fd0*/  I2F.RP R7, R11 ;  /* 0x0000000b00077306 */ /* 0x000e640000209400 */
[----:B------:R-:W-:-:S06]  /*0fe0*/  ISETP.GE.AND P5, PT, R13, RZ, PT ;  /* 0x000000ff0d00720c */ /* 0x000fcc0003fa6270 */
[----:B-1----:R-:W1:Y:S02]  /*0ff0*/  MUFU.RCP R7, R7 ;  /* 0x0000000700077308 */ /* 0x002e640000001000 */
[----:B-1----:R-:W-:-:S06]  /*1000*/  VIADD R2, R7, 0xffffffe ;  /* 0x0ffffffe07027836 */ /* 0x002fcc0000000000 */
[----:B------:R1:W2:Y:S02]  /*1010*/  F2I.FTZ.U32.TRUNC.NTZ R3, R2 ;  /* 0x0000000200037305 */ /* 0x0002a4000021f000 */
[----:B-1----:R-:W-:Y:S02]  /*1020*/  IMAD.MOV.U32 R2, RZ, RZ, RZ ;  /* 0x000000ffff027224 */ /* 0x002fe400078e00ff */
[----:B--2---:R-:W-:-:S04]  /*1030*/  IMAD.MOV R10, RZ, RZ, -R3 ;  /* 0x000000ffff0a7224 */ /* 0x004fc800078e0a03 */
[----:B------:R-:W-:Y:S01]  /*1040*/  IMAD R15, R10, R11, RZ ;  /* 0x0000000b0a0f7224 */ /* 0x000fe200078e02ff */
[----:B------:R-:W-:Y:S02]  /*1050*/  IABS R10, R4 ;  /* 0x00000004000a7213 */ /* 0x000fe40000000000 */
[----:B------:R-:W-:Y:S01]  /*1060*/  LOP3.LUT R4, R4, R16, RZ, 0x3c, !PT ;  /* 0x0000001004047212 */ /* 0x000fe200078e3cff */
[----:B------:R-:W-:-:S03]  /*1070*/  IMAD.HI.U32 R3, R3, R15, R2 ;  /* 0x0000000f03037227 */ /* 0x000fc600078e0002 */
[----:B------:R-:W-:-:S03]  /*1080*/  ISETP.GE.AND P3, PT, R4, RZ, PT ;  /* 0x000000ff0400720c */ /* 0x000fc60003f66270 */
[----:B------:R-:W-:-:S04]  /*1090*/  IMAD.HI.U32 R7, R3, R10, RZ ;  /* 0x0000000a03077227 */ /* 0x000fc800078e00ff */
[----:B------:R-:W-:Y:S01]  /*10a0*/  IMAD.HI.U32 R3, R3, R12, RZ ;  /* 0x0000000c03037227 */ /* 0x000fe200078e00ff */
[----:B------:R-:W-:-:S03]  /*10b0*/  IADD3 R2, PT, PT, -R7, RZ, RZ ;  /* 0x000000ff07027210 */ /* 0x000fc60007ffe1ff */
[----:B------:R-:W-:Y:S02]  /*10c0*/  IMAD.MOV R14, RZ, RZ, -R3 ;  /* 0x000000ffff0e7224 */ /* 0x000fe400078e0a03 */
[C---:B------:R-:W-:Y:S02]  /*10d0*/  IMAD R2, R11.reuse, R2, R10 ;  /* 0x000000020b027224 */ /* 0x040fe400078e020a */
[----:B------:R-:W-:-:S03]  /*10e0*/  IMAD R10, R11, R14, R12 ;  /* 0x0000000e0b0a7224 */ /* 0x000fc600078e020c */
[C---:B------:R-:W-:Y:S02]  /*10f0*/  ISETP.GT.U32.AND P2, PT, R11.reuse, R2, PT ;  /* 0x000000020b00720c */ /* 0x040fe40003f44070 */
[----:B------:R-:W-:-:S11]  /*1100*/  ISETP.GT.U32.AND P4, PT, R11, R10, PT ;  /* 0x0000000a0b00720c */ /* 0x000fd60003f84070 */
[--C-:B------:R-:W-:Y:S02]  /*1110*/  @!P2 IMAD.IADD R2, R2, 0x1, -R11.reuse ;  /* 0x000000010202a824 */ /* 0x100fe400078e0a0b */
[----:B------:R-:W-:Y:S02]  /*1120*/  @!P4 IMAD.IADD R10, R10, 0x1, -R11 ;  /* 0x000000010a0ac824 */ /* 0x000fe400078e0a0b */
[----:B------:R-:W-:Y:S01]  /*1130*/  @!P4 VIADD R3, R3, 0x1 ;  /* 0x000000010303c836 */ /* 0x000fe20000000000 */
[-C--:B------:R-:W-:Y:S01]  /*1140*/  ISETP.GE.U32.AND P0, PT, R2, R11.reuse, PT ;  /* 0x0000000b0200720c */ /* 0x080fe20003f06070 */
[----:B------:R-:W-:Y:S01]  /*1150*/  @!P2 VIADD R7, R7, 0x1 ;  /* 0x000000010707a836 */ /* 0x000fe20000000000 */
[----:B------:R-:W-:Y:S02]  /*1160*/  ISETP.GE.U32.AND P1, PT, R10, R11, PT ;  /* 0x0000000b0a00720c */ /* 0x000fe40003f26070 */
[----:B------:R-:W-:-:S09]  /*1170*/  LOP3.LUT R2, RZ, R16, RZ, 0x33, !PT ;  /* 0x00000010ff027212 */ /* 0x000fd200078e33ff */
[----:B------:R-:W-:Y:S01]  /*1180*/  @P0 VIADD R7, R7, 0x1 ;  /* 0x0000000107070836 */ /* 0x000fe20000000000 */
[----:B------:R-:W-:Y:S02]  /*1190*/  ISETP.NE.AND P0, PT, R16, RZ, PT ;  /* 0x000000ff1000720c */ /* 0x000fe40003f05270 */
[----:B------:R-:W-:Y:S01]  /*11a0*/  @P1 IADD3 R3, PT, PT, R3, 0x1, RZ ;  /* 0x0000000103031810 */ /* 0x000fe20007ffe0ff */
[----:B------:R-:W-:-:S04]  /*11b0*/  @!P3 IMAD.MOV R7, RZ, RZ, -R7 ;  /* 0x000000ffff07b224 */ /* 0x000fc800078e0a07 */
[----:B------:R-:W-:Y:S01]  /*11c0*/  @!P5 IMAD.MOV R3, RZ, RZ, -R3 ;  /* 0x000000ffff03d224 */ /* 0x000fe200078e0a03 */
[----:B------:R-:W-:-:S04]  /*11d0*/  SEL R4, R2, R7, !P0 ;  /* 0x0000000702047207 */ /* 0x000fc80004000000 */
[----:B------:R-:W-:Y:S02]  /*11e0*/  SEL R2, R2, R3, !P0 ;  /* 0x0000000302027207 */ /* 0x000fe40004000000 */
[----:B------:R-:W-:Y:S02]  /*11f0*/  I2FP.F32.S32 R4, R4 ;  /* 0x0000000400047245 */ /* 0x000fe40000201400 */
[----:B------:R-:W-:-:S05]  /*1200*/  I2FP.F32.S32 R3, R2 ;  /* 0x0000000200037245 */ /* 0x000fca0000201400 */
[----:B------:R-:W-:-:S04]  /*1210*/  FFMA R2, -R4, R4, R3 ;  /* 0x0000000404027223 */ /* 0x000fc80000000103 */
[----:B------:R-:W-:Y:S01]  /*1220*/  VIADD R3, R2, 0xf3000000 ;  /* 0xf300000002037836 */ /* 0x000fe20000000000 */
[----:B------:R1:W2:Y:S04]  /*1230*/  MUFU.RSQ R7, R2 ;  /* 0x0000000200077308 */ /* 0x0002a80000001400 */
[----:B------:R-:W-:-:S13]  /*1240*/  ISETP.GT.U32.AND P0, PT, R3, 0x727fffff, PT ;  /* 0x727fffff0300780c */ /* 0x000fda0003f04070 */
[----:B-12---:R-:W-:Y:S05]  /*1250*/  @!P0 BRA `(.L_x_7) ;  /* 0x00000000000c8947 */ /* 0x006fea0003800000 */
[----:B------:R-:W-:-:S07]  /*1260*/  MOV R18, 0x1280 ;  /* 0x0000128000127802 */ /* 0x000fce0000000f00 */
[----:B0-----:R-:W-:Y:S05]  /*1270*/  CALL.REL.NOINC `($__internal_0_$__cuda_sm20_sqrt_rn_f32_slowpath) ;  /* 0x000000dc00507944 */ /* 0x001fea0003c00000 */
[----:B------:R-:W-:Y:S05]  /*1280*/  BRA `(.L_x_8) ;  /* 0x0000000000107947 */ /* 0x000fea0003800000 */
.L_x_7:
[----:B------:R-:W-:Y:S01]  /*1290*/  FMUL.FTZ R3, R2, R7 ;  /* 0x0000000702037220 */ /* 0x000fe20000410000 */
[----:B------:R-:W-:-:S03]  /*12a0*/  FMUL.FTZ R7, R7, 0.5 ;  /* 0x3f00000007077820 */ /* 0x000fc60000410000 */
[----:B------:R-:W-:-:S04]  /*12b0*/  FFMA R2, -R3, R3, R2 ;  /* 0x0000000303027223 */ /* 0x000fc80000000102 */
[----:B------:R-:W-:-:S07]  /*12c0*/  FFMA R3, R2, R7, R3 ;  /* 0x0000000702037223 */ /* 0x000fce0000000003 */
.L_x_8:
[----:B------:R-:W-:Y:S05]  /*12d0*/  BSYNC.RECONVERGENT B0 ;  /* 0x0000000000007941 */ /* 0x000fea0003800200 */
.L_x_6:
[----:B------:R-:W1:Y:S01]  /*12e0*/  LDC.64 R10, c[0x0][0x3b0] ;  /* 0x0000ec00ff0a7b82 */ /* 0x000e620000000a00 */
[----:B------:R-:W-:Y:S01]  /*12f0*/  LOP3.LUT R2, R5, 0x1, RZ, 0xc0, !PT ;  /* 0x0000000105027812 */ /* 0x000fe200078ec0ff */
[----:B------:R-:W-:Y:S03]  /*1300*/  BSSY.RECONVERGENT B0, `(.L_x_9) ;  /* 0x0000a8f000007945 */ /* 0x000fe60003800200 */
[----:B------:R-:W-:Y:S01]  /*1310*/  ISETP.NE.U32.AND P0, PT, R2, 0x1, PT ;  /* 0x000000010200780c */ /* 0x000fe20003f05070 */
[----:B-1----:R-:W-:-:S05]  /*1320*/  IMAD.WIDE R10, R0, 0x4, R10 ;  /* 0x00000004000a7825 */ /* 0x002fca00078e020a */
[----:B------:R1:W-:Y:S07]  /*1330*/  STG.E desc[UR10][R10.64], R3 ;  /* 0x000000030a007986 */ /* 0x0003ee000c10190a */
[----:B------:R-:W-:Y:S05]  /*1340*/  @!P0 BRA `(.L_x_10) ;  /* 0x00000014000c8947 */ /* 0x000fea0003800000 */
[----:B-1----:R-:W2:Y:S01]  /*1350*/  LDL R10, [R1+0x430] ;  /* 0x00043000010a7983 */ /* 0x002ea20000100800 */
[----:B------:R-:W-:Y:S01]  /*1360*/  SHF.R.S32.HI R3, RZ, 0x1, R5 ;  /* 0x00000001ff037819 */ /* 0x000fe20000011405 */
[----:B------:R-:W-:-:S03]  /*1370*/  IMAD.MOV.U32 R7, RZ, RZ, RZ ;  /* 0x000000ffff077224 */ /* 0x000fc600078e00ff */
[----:B--2---:R-:W-:-:S13]  /*1380*/  ISETP.NE.AND P0, PT, R10, R3, PT ;  /* 0x000000030a00720c */ /* 0x004fda0003f05270 */
[----:B------:R-:W-:Y:S05]  /*1390*/  @!P0 BRA `(.L_x_11) ;  /* 0x0000000400c48947 */ /* 0x000fea0003800000 */
[----:B------:R-:W-:Y:S01]  /*13a0*/  IMAD.MOV.U32 R12, RZ, RZ, R10 ;  /* 0x000000ffff0c7224 */ /* 0x000fe200078e000a */
[----:B------:R-:W-:Y:S01]  /*13b0*/  MOV R11, R9 ;  /* 0x00000009000b7202 */ /* 0x000fe20000000f00 */
[----:B------:R-:W-:-:S07]  /*13c0*/  IMAD.MOV.U32 R10, RZ, RZ, RZ ;  /* 0x000000ffff0a7224 */ /* 0x000fce00078e00ff */
.L_x_14:
[----:B------:R-:W-:Y:S01]  /*13d0*/  ISETP.GT.AND P0, PT, R12, R3, PT ;  /* 0x000000030c00720c */ /* 0x000fe20003f04270 */
[----:B------:R-:W-:-:S12]  /*13e0*/  IMAD.MOV.U32 R7, RZ, RZ, R10 ;  /* 0x000000ffff077224 */ /* 0x000fd800078e000a */
[----:B------:R-:W-:Y:S05]  /*13f0*/  @P0 BRA `(.L_x_12) ;  /* 0x0000000400a40947 */ /* 0x000fea0003800000 */
[----:B------:R-:W2:Y:S02]  /*1400*/  LDL R7, [R11+0x4] ;  /* 0x000004000b077983 */ /* 0x000ea40000100800 */
[----:B--2---:R-:W-:Y:S02]  /*1410*/  IMAD.IADD R12, R7, 0x1, R12 ;  /* 0x00000001070c7824 */ /* 0x004fe400078e020c */
[----:B------:R-:W-:-:S03]  /*1420*/  VIADD R7, R10, 0x1 ;  /* 0x000000010a077836 */ /* 0x000fc60000000000 */
[----:B------:R-:W-:-:S13]  /*1430*/  ISETP.NE.AND P0, PT, R12, R3, PT ;  /* 0x000000030c00720c */ /* 0x000fda0003f05270 */
[----:B------:R-:W-:Y:S05]  /*1440*/  @!P0 BRA `(.L_x_11) ;  /* 0x0000000400988947 */ /* 0x000fea0003800000 */
[----:B------:R-:W-:-:S13]  /*1450*/  ISETP.GT.AND P0, PT, R12, R3, PT ;  /* 0x000000030c00720c */ /* 0x000fda0003f04270 */
[----:B------:R-:W-:Y:S05]  /*1460*/  @P0 BRA `(.L_x_12) ;  /* 0x0000000400880947 */ /* 0x000fea0003800000 */
[----:B------:R-:W2:Y:S01]  /*1470*/  LDL.64 R14, [R11+0x8] ;  /* 0x000008000b0e7983 */ /* 0x000ea20000100a00 */
[----:B------:R-:W-:Y:S02]  /*1480*/  VIADD R7, R10, 0x2 ;  /* 0x000000020a077836 */ /* 0x000fe40000000000 */
[----:B--2---:R-:W-:-:S05]  /*1490*/  IMAD.IADD R14, R12, 0x1, R14 ;  /* 0x000000010c0e7824 */ /* 0x004fca00078e020e */
[----:B------:R-:W-:-:S13]  /*14a0*/  ISETP.NE.AND P0, PT, R14, R3, PT ;  /* 0x000000030e00720c */ /* 0x000fda0003f05270 */
[----:B------:R-:W-:Y:S05]  /*14b0*/  @!P0 BRA `(.L_x_11) ;  /* 0x00000004007c8947 */ /* 0x000fea0003800000 */
[----:B------:R-:W-:-:S13]  /*14c0*/  ISETP.GT.AND P0, PT, R14, R3, PT ;  /* 0x000000030e00720c */ /* 0x000fda0003f04270 */
[----:B------:R-:W-:Y:S05]  /*14d0*/  @P0 BRA `(.L_x_12) ;  /* 0x00000004006c0947 */ /* 0x000fea0003800000 */
[----:B------:R-:W-:Y:S01]  /*14e0*/  IMAD.IADD R16, R14, 0x1, R15 ;  /* 0x000000010e107824 */ /* 0x000fe200078e020f */
[----:B------:R-:W-:-:S04]  /*14f0*/  IADD3 R7, PT, PT, R10, 0x3, RZ ;  /* 0x000000030a077810 */ /* 0x000fc80007ffe0ff */
[----:B------:R-:W-:-:S13]  /*1500*/  ISETP.NE.AND P0, PT, R16, R3, PT ;  /* 0x000000031000720c */ /* 0x000fda0003f05270 */
[----:B------:R-:W-:Y:S05]  /*1510*/  @!P0 BRA `(.L_x_11) ;  /* 0x0000000400648947 */ /* 0x000fea0003800000 */
[----:B------:R-:W-:-:S13]  /*1520*/  ISETP.GT.AND P0, PT, R16, R3, PT ;  /* 0x000000031000720c */ /* 0x000fda0003f04270 */
[----:B------:R-:W-:Y:S05]  /*1530*/  @P0 BRA `(.L_x_12) ;  /* 0x0000000400540947 */ /* 0x000fea0003800000 */
[----:B------:R-:W2:Y:S01]  /*1540*/  LDL.128 R12, [R11+0x10] ;  /* 0x000010000b0c7983 */ /* 0x000ea20000100c00 */
[----:B------:R-:W-:Y:S02]  /*1550*/  VIADD R7, R10, 0x4 ;  /* 0x000000040a077836 */ /* 0x000fe40000000000 */
[----:B--2---:R-:W-:-:S05]  /*1560*/  IMAD.IADD R12, R16, 0x1, R12 ;  /* 0x00000001100c7824 */ /* 0x004fca00078e020c */
[----:B------:R-:W-:-:S13]  /*1570*/  ISETP.NE.AND P0, PT, R12, R3, PT ;  /* 0x000000030c00720c */ /* 0x000fda0003f05270 */
[----:B------:R-:W-:Y:S05]  /*1580*/  @!P0 BRA `(.L_x_11) ;  /* 0x0000000400488947 */ /* 0x000fea0003800000 */
[----:B------:R-:W-:-:S13]  /*1590*/  ISETP.GT.AND P0, PT, R12, R3, PT ;  /* 0x000000030c00720c */ /* 0x000fda0003f04270 */
[----:B------:R-:W-:Y:S05]  /*15a0*/  @P0 BRA `(.L_x_12) ;  /* 0x0000000400380947 */ /* 0x000fea0003800000 */
[----:B------:R-:W-:Y:S02]  /*15b0*/  IMAD.IADD R12, R12, 0x1, R13 ;  /* 0x000000010c0c7824 */ /* 0x000fe400078e020d */
[----:B------:R-:W-:-:S03]  /*15c0*/  VIADD R7, R10, 0x5 ;  /* 0x000000050a077836 */ /* 0x000fc60000000000 */
        /* <DEDUP_REMOVED lines=10> */
[----:B------:R-:W-:Y:S01]  /*1670*/  IADD3 R16, PT, PT, R14, R15, RZ ;  /* 0x0000000f0e107210 */ /* 0x000fe20007ffe0ff */
[----:B------:R-:W-:-:S03]  /*1680*/  VIADD R7, R10, 0x7 ;  /* 0x000000070a077836 */ /* 0x000fc60000000000 */
        /* <DEDUP_REMOVED lines=54> */
[----:B------:R-:W-:-:S05]  /*19f0*/  VIADD R10, R10, 0x10 ;  /* 0x000000100a0a7836 */ /* 0x000fca0000000000 */
[----:B------:R-:W-:-:S13]  /*1a00*/  ISETP.NE.AND P0, PT, R10, 0x100, PT ;  /* 0x000001000a00780c */ /* 0x000fda0003f05270 */
[----:B------:R-:W-:Y:S05]  /*1a10*/  @!P0 BRA `(.L_x_13) ;  /* 0x0000005000548947 */ /* 0x000fea0003800000 */
[----:B------:R-:W-:-:S05]  /*1a20*/  IMAD R11, R10, 0x4, R9 ;  /* 0x000000040a0b7824 */ /* 0x000fca00078e0209 */
[----:B------:R-:W2:Y:S02]  /*1a30*/  LDL R12, [R11] ;  /* 0x000000000b0c7983 */ /* 0x000ea40000100800 */
[----:B--2---:R-:W-:-:S05]  /*1a40*/  IMAD.IADD R12, R14, 0x1, R12 ;  /* 0x000000010e0c7824 */ /* 0x004fca00078e020c */
[----:B------:R-:W-:-:S13]  /*1a50*/  ISETP.NE.AND P0, PT, R12, R3, PT ;  /* 0x000000030c00720c */ /* 0x000fda0003f05270 */
[----:B------:R-:W-:Y:S05]  /*1a60*/  @P0 BRA `(.L_x_14) ;  /* 0xfffffff800580947 */ /* 0x000fea000383ffff */
[----:B------:R-:W-:Y:S01]  /*1a70*/  IMAD.MOV.U32 R7, RZ, RZ, R10 ;  /* 0x000000ffff077224 */ /* 0x000fe200078e000a */
[----:B------:R-:W-:Y:S06]  /*1a80*/  BRA `(.L_x_11) ;  /* 0x0000000000087947 */ /* 0x000fec0003800000 */
.L_x_12:
[----:B------:R-:W-:Y:S01]  /*1a90*/  I2FP.F32.U32 R7, R7 ;  /* 0x0000000700077245 */ /* 0x000fe20000201000 */
[----:B------:R-:W-:Y:S06]  /*1aa0*/  BRA `(.L_x_13) ;  /* 0x0000005000307947 */ /* 0x000fec0003800000 */
.L_x_11:
[----:B------:R-:W-:Y:S01]  /*1ab0*/  LEA R2, R7, 0x1, 0x1 ;  /* 0x0000000107027811 */ /* 0x000fe200078e08ff */
[----:B------:R-:W-:Y:S01]  /*1ac0*/  BSSY.RECONVERGENT B1, `(.L_x_15) ;  /* 0x0000054000017945 */ /* 0x000fe20003800200 */
[----:B------:R-:W-:Y:S02]  /*1ad0*/  ISETP.GE.AND P0, PT, R5, 0x1, PT ;  /* 0x000000010500780c */ /* 0x000fe40003f06270 */
[----:B------:R-:W1:Y:S02]  /*1ae0*/  I2F.F64.U32 R10, R2 ;  /* 0x00000002000a7312 */ /* 0x000e640000201800 */
[----:B-1----:R-:W-:-:S06]  /*1af0*/  DMUL R10, R10, 0.5 ;  /* 0x3fe000000a0a7828 */ /* 0x002fcc0000000000 */
[----:B------:R1:W2:Y:S03]  /*1b00*/  F2F.F32.F64 R7, R10 ;  /* 0x0000000a00077310 */ /* 0x0002a60000301000 */
[----:B------:R-:W-:Y:S05]  /*1b10*/  @!P0 BRA `(.L_x_16) ;  /* 0x0000000400388947 */ /* 0x000fea0003800000 */
[C---:B------:R-:W-:Y:S01]  /*1b20*/  IADD3 R5, PT, PT, R8.reuse, R5, RZ ;  /* 0x0000000508057210 */ /* 0x040fe20007ffe0ff */
[----:B-1----:R-:W1:Y:S01]  /*1b30*/  LDC.64 R10, c[0x0][0x3a0] ;  /* 0x0000e800ff0a7b82 */ /* 0x002e620000000a00 */
[----:B------:R-:W-:Y:S02]  /*1b40*/  BSSY.RECONVERGENT B2, `(.L_x_17) ;  /* 0x000001d000027945 */ /* 0x000fe40003800200 */
[----:B------:R-:W-:-:S05]  /*1b50*/  VIADDMNMX R9, R8, 0x1, R5, !PT ;  /* 0x0000000108097846 */ /* 0x000fca0007800105 */
[----:B------:R-:W3:Y:S01]  /*1b60*/  LDC.64 R12, c[0x0][0x398] ;  /* 0x0000e600ff0c7b82 */ /* 0x000ee20000000a00 */
[----:B------:R-:W-:Y:S02]  /*1b70*/  IMAD.IADD R2, R9, 0x1, -R8 ;  /* 0x0000000109027824 */ /* 0x000fe400078e0a08 */
[----:B------:R-:W-:-:S03]  /*1b80*/  IMAD.IADD R9, R8, 0x1, -R9 ;  /* 0x0000000108097824 */ /* 0x000fc600078e0a09 */
[----:B------:R-:W-:Y:S02]  /*1b90*/  LOP3.LUT P0, R27, R2, 0x3, RZ, 0xc0, !PT ;  /* 0x00000003021b7812 */ /* 0x000fe4000780c0ff */
[----:B------:R-:W-:Y:S01]  /*1ba0*/  ISETP.GT.U32.AND P1, PT, R9, -0x4, PT ;  /* 0xfffffffc0900780c */ /* 0x000fe20003f24070 */
[----:B------:R-:W-:-:S10]  /*1bb0*/  IMAD.MOV.U32 R9, RZ, RZ, R8 ;  /* 0x000000ffff097224 */ /* 0x000fd400078e0008 */
[----:B------:R-:W-:Y:S05]  /*1bc0*/  @!P0 BRA `(.L_x_18) ;  /* 0x0000000000508947 */ /* 0x000fea0003800000 */
[----:B------:R-:W4:Y:S01]  /*1bd0*/  LDC.64 R14, c[0x0][0x3a0] ;  /* 0x0000e800ff0e7b82 */ /* 0x000f220000000a00 */
[----:B------:R-:W-:Y:S02]  /*1be0*/  IMAD.MOV.U32 R2, RZ, RZ, RZ ;  /* 0x000000ffff027224 */ /* 0x000fe400078e00ff */
[----:B------:R-:W-:-:S05]  /*1bf0*/  IMAD.MOV.U32 R9, RZ, RZ, R8 ;  /* 0x000000ffff097224 */ /* 0x000fca00078e0008 */
[----:B------:R-:W0:Y:S02]  /*1c00*/  LDC.64 R16, c[0x0][0x398] ;  /* 0x0000e600ff107b82 */ /* 0x000e240000000a00 */
.L_x_19:
[----:B----4-:R-:W-:-:S06]  /*1c10*/  IMAD.WIDE R20, R9, 0x4, R14 ;  /* 0x0000000409147825 */ /* 0x010fcc00078e020e */
[----:B------:R-:W4:Y:S02]  /*1c20*/  LDG.E R20, desc[UR10][R20.64] ;  /* 0x0000000a14147981 */ /* 0x000f24000c1e1900 */
[----:B0---4-:R-:W-:-:S05]  /*1c30*/  I2FP.F32.S32 R18, R20 ;  /* 0x0000001400127245 */ /* 0x011fca0000201400 */
[----:B--2---:R-:W-:-:S04]  /*1c40*/  FADD R22, -R7, R18 ;  /* 0x0000001207167221 */ /* 0x004fc80000000100 */
[----:B------:R-:W2:Y:S02]  /*1c50*/  F2I.TRUNC.NTZ R19, |R22| ;  /* 0x4000001600137305 */ /* 0x000ea4000020f100 */
[----:B--2---:R-:W-:-:S05]  /*1c60*/  IMAD R23, R19, 0x4, R6 ;  /* 0x0000000413177824 */ /* 0x004fca00078e0206 */
[----:B------:R-:W2:Y:S01]  /*1c70*/  LDL R24, [R23] ;  /* 0x0000000017187983 */ /* 0x000ea20000100800 */
[----:B0-----:R-:W-:-:S04]  /*1c80*/  IMAD.WIDE R18, R9, 0x4, R16 ;  /* 0x0000000409127825 */ /* 0x001fc800078e0210 */
[----:B------:R-:W-:Y:S01]  /*1c90*/  FADD R25, |R22|, -RZ ;  /* 0x800000ff16197221 */ /* 0x000fe20000000200 */
[----:B------:R-:W-:-:S04]  /*1ca0*/  VIADD R2, R2, 0x1 ;  /* 0x0000000102027836 */ /* 0x000fc80000000000 */
[----:B------:R0:W-:Y:S01]  /*1cb0*/  STG.E desc[UR10][R18.64], R25 ;  /* 0x0000001912007986 */ /* 0x0001e2000c10190a */
[----:B------:R-:W-:Y:S01]  /*1cc0*/  VIADD R9, R9, 0x1 ;  /* 0x0000000109097836 */ /* 0x000fe20000000000 */
[----:B------:R-:W-:Y:S02]  /*1cd0*/  ISETP.NE.AND P0, PT, R2, R27, PT ;  /* 0x0000001b0200720c */ /* 0x000fe40003f05270 */
[----:B--2---:R-:W-:-:S05]  /*1ce0*/  IADD3 R24, PT, PT, R24, 0x1, RZ ;  /* 0x0000000118187810 */ /* 0x004fca0007ffe0ff */
[----:B------:R0:W-:Y:S06]  /*1cf0*/  STL [R23], R24 ;  /* 0x0000001817007387 */ /* 0x0001ec0000100800 */
[----:B------:R-:W-:Y:S05]  /*1d00*/  @P0 BRA `(.L_x_19) ;  /* 0xfffffffc00c00947 */ /* 0x000fea000383ffff */
.L_x_18:
[----:B------:R-:W-:Y:S05]  /*1d10*/  BSYNC.RECONVERGENT B2 ;  /* 0x0000000000027941 */ /* 0x000fea0003800200 */
.L_x_17:
[----:B------:R-:W-:Y:S05]  /*1d20*/  @P1 BRA `(.L_x_16) ;  /* 0x0000000000b41947 */ /* 0x000fea0003800000 */
.L_x_20:
[----:B-1----:R-:W-:-:S05]  /*1d30*/  IMAD.WIDE R14, R9, 0x4, R10 ;  /* 0x00000004090e7825 */ /* 0x002fca00078e020a */
[----:B------:R-:W4:Y:S01]  /*1d40*/  LDG.E R2, desc[UR10][R14.64] ;  /* 0x0000000a0e027981 */ /* 0x000f22000c1e1900 */
[----:B---3--:R-:W-:Y:S01]  /*1d50*/  IMAD.WIDE R16, R9, 0x4, R12 ;  /* 0x0000000409107825 */ /* 0x008fe200078e020c */
[----:B----4-:R-:W-:-:S05]  /*1d60*/  I2FP.F32.S32 R2, R2 ;  /* 0x0000000200027245 */ /* 0x010fca0000201400 */
[----:B--2---:R-:W-:-:S04]  /*1d70*/  FADD R2, -R7, R2 ;  /* 0x0000000207027221 */ /* 0x004fc80000000100 */
[----:B0-----:R-:W-:-:S05]  /*1d80*/  FADD R23, |R2|, -RZ ;  /* 0x800000ff02177221 */ /* 0x001fca0000000200 */
[----:B------:R0:W-:Y:S04]  /*1d90*/  STG.E desc[UR10][R16.64], R23 ;  /* 0x0000001710007986 */ /* 0x0001e8000c10190a */
[----:B------:R-:W2:Y:S01]  /*1da0*/  LDG.E R20, desc[UR10][R14.64+0x4] ;  /* 0x0000040a0e147981 */ /* 0x000ea2000c1e1900 */
[----:B------:R-:W1:Y:S02]  /*1db0*/  F2I.TRUNC.NTZ R19, |R2| ;  /* 0x4000000200137305 */ /* 0x000e64000020f100 */
[----:B-1----:R-:W-:-:S05]  /*1dc0*/  IMAD R19, R19, 0x4, R6 ;  /* 0x0000000413137824 */ /* 0x002fca00078e0206 */
[----:B------:R-:W3:Y:S01]  /*1dd0*/  LDL R18, [R19] ;  /* 0x0000000013127983 */ /* 0x000ee20000100800 */
[----:B--2---:R-:W-:-:S05]  /*1de0*/  I2FP.F32.S32 R20, R20 ;  /* 0x0000001400147245 */ /* 0x004fca0000201400 */
[----:B------:R-:W-:-:S04]  /*1df0*/  FADD R20, -R7, R20 ;  /* 0x0000001407147221 */ /* 0x000fc80000000100 */
[----:B------:R-:W-:-:S05]  /*1e00*/  FADD R25, |R20|, -RZ ;  /* 0x800000ff14197221 */ /* 0x000fca0000000200 */
[----:B------:R-:W-:Y:S04]  /*1e10*/  STG.E desc[UR10][R16.64+0x4], R25 ;  /* 0x0000041910007986 */ /* 0x000fe8000c10190a */
[----:B------:R-:W2:Y:S01]  /*1e20*/  LDG.E R22, desc[UR10][R14.64+0x8] ;  /* 0x0000080a0e167981 */ /* 0x000ea2000c1e1900 */
[----:B------:R-:W1:Y:S01]  /*1e30*/  F2I.TRUNC.NTZ R21, |R20| ;  /* 0x4000001400157305 */ /* 0x000e62000020f100 */
[----:B---3--:R-:W-:-:S05]  /*1e40*/  VIADD R18, R18, 0x1 ;  /* 0x0000000112127836 */ /* 0x008fca0000000000 */
[----:B------:R3:W-:Y:S01]  /*1e50*/  STL [R19], R18 ;  /* 0x0000001213007387 */ /* 0x0007e20000100800 */
[----:B-1----:R-:W-:-:S05]  /*1e60*/  IMAD R21, R21, 0x4, R6 ;  /* 0x0000000415157824 */ /* 0x002fca00078e0206 */
[----:B------:R-:W4:Y:S01]  /*1e70*/  LDL R2, [R21] ;  /* 0x0000000015027983 */ /* 0x000f220000100800 */
[----:B--2---:R-:W-:-:S05]  /*1e80*/  I2FP.F32.S32 R22, R22 ;  /* 0x0000001600167245 */ /* 0x004fca0000201400 */
[----:B------:R-:W-:-:S04]  /*1e90*/  FADD R22, -R7, R22 ;  /* 0x0000001607167221 */ /* 0x000fc80000000100 */
[----:B------:R-:W-:Y:S01]  /*1ea0*/  FADD R27, |R22|, -RZ ;  /* 0x800000ff161b7221 */ /* 0x000fe20000000200 */
[----:B0-----:R-:W0:Y:S04]  /*1eb0*/  F2I.TRUNC.NTZ R23, |R22| ;  /* 0x4000001600177305 */ /* 0x001e28000020f100 */
[----:B------:R1:W-:Y:S04]  /*1ec0*/  STG.E desc[UR10][R16.64+0x8], R27 ;  /* 0x0000081b10007986 */ /* 0x0003e8000c10190a */
[----:B------:R-:W2:Y:S01]  /*1ed0*/  LDG.E R24, desc[UR10][R14.64+0xc] ;  /* 0x00000c0a0e187981 */ /* 0x000ea2000c1e1900 */
[----:B----4-:R-:W-:Y:S01]  /*1ee0*/  VIADD R2, R2, 0x1 ;  /* 0x0000000102027836 */ /* 0x010fe20000000000 */
[----:B0-----:R-:W-:-:S04]  /*1ef0*/  LEA R23, R23, R6, 0x2 ;  /* 0x0000000617177211 */ /* 0x001fc800078e10ff */
[----:B------:R1:W-:Y:S04]  /*1f00*/  STL [R21], R2 ;  /* 0x0000000215007387 */ /* 0x0003e80000100800 */
[----:B---3--:R-:W3:Y:S01]  /*1f10*/  LDL R18, [R23] ;  /* 0x0000000017127983 */ /* 0x008ee20000100800 */
[----:B--2---:R-:W-:-:S05]  /*1f20*/  I2FP.F32.S32 R24, R24 ;  /* 0x0000001800187245 */ /* 0x004fca0000201400 */
[----:B------:R-:W-:-:S04]  /*1f30*/  FADD R24, -R7, R24 ;  /* 0x0000001807187221 */ /* 0x000fc80000000100 */
[----:B------:R-:W0:Y:S01]  /*1f40*/  F2I.TRUNC.NTZ R19, |R24| ;  /* 0x4000001800137305 */ /* 0x000e22000020f100 */
[----:B---3--:R-:W-:-:S05]  /*1f50*/  VIADD R18, R18, 0x1 ;  /* 0x0000000112127836 */ /* 0x008fca0000000000 */
[----:B------:R1:W-:Y:S01]  /*1f60*/  STL [R23], R18 ;  /* 0x0000001217007387 */ /* 0x0003e20000100800 */
[----:B0-----:R-:W-:-:S05]  /*1f70*/  IMAD R19, R19, 0x4, R6 ;  /* 0x0000000413137824 */ /* 0x001fca00078e0206 */
[----:B------:R-:W2:Y:S01]  /*1f80*/  LDL R14, [R19] ;  /* 0x00000000130e7983 */ /* 0x000ea20000100800 */
[----:B------:R-:W-:Y:S01]  /*1f90*/  FADD R15, |R24|, -RZ ;  /* 0x800000ff180f7221 */ /* 0x000fe20000000200 */
[----:B------:R-:W-:-:S04]  /*1fa0*/  VIADD R9, R9, 0x4 ;  /* 0x0000000409097836 */ /* 0x000fc80000000000 */
[----:B------:R1:W-:Y:S01]  /*1fb0*/  STG.E desc[UR10][R16.64+0xc], R15 ;  /* 0x00000c0f10007986 */ /* 0x0003e2000c10190a */
[----:B------:R-:W-:Y:S01]  /*1fc0*/  ISETP.GE.AND P0, PT, R9, R5, PT ;  /* 0x000000050900720c */ /* 0x000fe20003f06270 */
[----:B--2---:R-:W-:-:S05]  /*1fd0*/  VIADD R14, R14, 0x1 ;  /* 0x000000010e0e7836 */ /* 0x004fca0000000000 */
[----:B------:R1:W-:Y:S07]  /*1fe0*/  STL [R19], R14 ;  /* 0x0000000e13007387 */ /* 0x0003ee0000100800 */
[----:B------:R-:W-:Y:S05]  /*1ff0*/  @!P0 BRA `(.L_x_20) ;  /* 0xfffffffc004c8947 */ /* 0x000fea000383ffff */
.L_x_16:
[----:B------:R-:W-:Y:S05]  /*2000*/  BSYNC.RECONVERGENT B1 ;  /* 0x0000000000017941 */ /* 0x000fea0003800200 */
.L_x_15:
[----:B-1----:R-:W-:Y:S02]  /*2010*/  IMAD.MOV.U32 R2, RZ, RZ, RZ ;  /* 0x000000ffff027224 */ /* 0x002fe400078e00ff */
[----:B------:R-:W-:-:S07]  /*2020*/  IMAD.MOV.U32 R5, RZ, RZ, RZ ;  /* 0x000000ffff057224 */ /* 0x000fce00078e00ff */
.L_x_23:
[----:B------:R-:W-:-:S05]  /*2030*/  LEA R10, R5, R6, 0x2 ;  /* 0x00000006050a7211 */ /* 0x000fca00078e10ff */
[----:B---3--:R-:W3:Y:S01]  /*2040*/  LDL.128 R12, [R10] ;  /* 0x000000000a0c7983 */ /* 0x008ee20000100c00 */
[----:B------:R-:W-:Y:S02]  /*2050*/  IMAD.MOV.U32 R9, RZ, RZ, R5 ;  /* 0x000000ffff097224 */ /* 0x000fe400078e0005 */
[----:B---3--:R-:W-:-:S05]  /*2060*/  IMAD.IADD R12, R12, 0x1, R2 ;  /* 0x000000010c0c7824 */ /* 0x008fca00078e0202 */
[----:B------:R-:W-:-:S13]  /*2070*/  ISETP.NE.AND P0, PT, R12, R3, PT ;  /* 0x000000030c00720c */ /* 0x000fda0003f05270 */
[----:B------:R-:W-:Y:S05]  /*2080*/  @!P0 BRA `(.L_x_21) ;  /* 0x0000000400a08947 */ /* 0x000fea0003800000 */
[----:B------:R-:W-:Y:S01]  /*2090*/  ISETP.GT.AND P0, PT, R12, R3, PT ;  /* 0x000000030c00720c */ /* 0x000fe20003f04270 */
[----:B------:R-:W-:-:S12]  /*20a0*/  IMAD.MOV.U32 R9, RZ, RZ, R5 ;  /* 0x000000ffff097224 */ /* 0x000fd800078e0005 */
        /* <DEDUP_REMOVED lines=19> */
[----:B------:R-:W3:Y:S01]  /*21e0*/  LDL.128 R12, [R10+0x10] ;  /* 0x000010000a0c7983 */ /* 0x000ee20000100c00 */
[----:B------:R-:W-:Y:S02]  /*21f0*/  VIADD R9, R5, 0x4 ;  /* 0x0000000405097836 */ /* 0x000fe40000000000 */
[----:B---3--:R-:W-:-:S05]  /*2200*/  IMAD.IADD R12, R2, 0x1, R12 ;  /* 0x00000001020c7824 */ /* 0x008fca00078e020c */
        /* <DEDUP_REMOVED lines=74> */
[----:B------:R-:W-:Y:S05]  /*26b0*/  @P0 BRA `(.L_x_23) ;  /* 0xfffffff8005c0947 */ /* 0x000fea000383ffff */
[----:B------:R-:W-:Y:S05]  /*26c0*/  BRA `(.L_x_24) ;  /* 0x0000009400487947 */ /* 0x000fea0003800000 */
.L_x_22:
[----:B------:R-:W1:Y:S02]  /*26d0*/  I2F.F64.U32 R2, R9 ;  /* 0x0000000900027312 */ /* 0x000e640000201800 */
[----:B-1----:R-:W-:-:S10]  /*26e0*/  DADD R2, R2, 0.5 ;  /* 0x3fe0000002027429 */ /* 0x002fd40000000000 */
[----:B------:R1:W3:Y:S01]  /*26f0*/  F2F.F32.F64 R2, R2 ;  /* 0x0000000200027310 */ /* 0x0002e20000301000 */
[----:B------:R-:W-:Y:S05]  /*2700*/  BRA `(.L_x_24) ;  /* 0x0000009400387947 */ /* 0x000fea0003800000 */
.L_x_21:
[----:B------:R-:W-:Y:S01]  /*2710*/  LEA R9, R9, 0x1, 0x1 ;  /* 0x0000000109097811 */ /* 0x000fe200078e08ff */
[----:B------:R-:W-:Y:S01]  /*2720*/  IMAD.MOV.U32 R11, RZ, RZ, 0x3fe00000 ;  /* 0x3fe00000ff0b7424 */ /* 0x000fe200078e00ff */
[----:B------:R-:W-:Y:S02]  /*2730*/  MOV R10, 0x0 ;  /* 0x00000000000a7802 */ /* 0x000fe40000000f00 */
[----:B------:R-:W1:Y:S04]  /*2740*/  I2F.F64.U32 R2, R9 ;  /* 0x0000000900027312 */ /* 0x000e680000201800 */
[----:B-1----:R-:W-:-:S10]  /*2750*/  DFMA R2, R2, R10, 0.5 ;  /* 0x3fe000000202742b */ /* 0x002fd4000000000a */
[----:B------:R1:W3:Y:S01]  /*2760*/  F2F.F32.F64 R2, R2 ;  /* 0x0000000200027310 */ /* 0x0002e20000301000 */
[----:B------:R-:W-:Y:S05]  /*2770*/  BRA `(.L_x_24) ;  /* 0x00000094001c7947 */ /* 0x000fea0003800000 */
.L_x_10:
[----:B------:R-:W2:Y:S01]  /*2780*/  LDL.128 R12, [R1+0x430] ;  /* 0x00043000010c7983 */ /* 0x000ea20000100c00 */
[----:B-1----:R-:W-:Y:S01]  /*2790*/  VIADD R3, R5, 0x1 ;  /* 0x0000000105037836 */ /* 0x002fe20000000000 */
[----:B------:R-:W-:Y:S01]  /*27a0*/  BSSY.RECONVERGENT B1, `(.L_x_13) ;  /* 0x000043c000017945 */ /* 0x000fe20003800200 */
[----:B------:R-:W-:-:S03]  /*27b0*/  IMAD.MOV.U32 R7, RZ, RZ, RZ ;  /* 0x000000ffff077224 */ /* 0x000fc600078e00ff */
[----:B------:R-:W-:-:S04]  /*27c0*/  SHF.R.S32.HI R3, RZ, 0x1, R3 ;  /* 0x00000001ff037819 */ /* 0x000fc80000011403 */
[----:B--2---:R-:W-:-:S13]  /*27d0*/  ISETP.GE.AND P0, PT, R12, R3, PT ;  /* 0x000000030c00720c */ /* 0x004fda0003f06270 */
[----:B------:R-:W-:Y:S05]  /*27e0*/  @P0 BRA `(.L_x_25) ;  /* 0x0000004000dc0947 */ /* 0x000fea0003800000 */
[----:B------:R-:W-:Y:S02]  /*27f0*/  IMAD.IADD R13, R12, 0x1, R13 ;  /* 0x000000010c0d7824 */ /* 0x000fe400078e020d */
[----:B------:R-:W-:-:S03]  /*2800*/  IMAD.MOV.U32 R7, RZ, RZ, 0x3f800000 ;  /* 0x3f800000ff077424 */ /* 0x000fc600078e00ff */
[----:B------:R-:W-:-:S13]  /*2810*/  ISETP.GE.AND P0, PT, R13, R3, PT ;  /* 0x000000030d00720c */ /* 0x000fda0003f06270 */
[----:B------:R-:W-:Y:S05]  /*2820*/  @P0 BRA `(.L_x_25) ;  /* 0x0000004000cc0947 */ /* 0x000fea0003800000 */
[----:B------:R-:W-:Y:S01]  /*2830*/  IMAD.IADD R14, R13, 0x1, R14 ;  /* 0x000000010d0e7824 */ /* 0x000fe200078e020e */
[----:B------:R-:W-:-:S04]  /*2840*/  MOV R7, 0x40000000 ;  /* 0x4000000000077802 */ /* 0x000fc80000000f00 */
[----:B------:R-:W-:-:S13]  /*2850*/  ISETP.GE.AND P0, PT, R14, R3, PT ;  /* 0x000000030e00720c */ /* 0x000fda0003f06270 */
[----:B------:R-:W-:Y:S05]  /*2860*/  @P0 BRA `(.L_x_25) ;  /* 0x0000004000bc0947 */ /* 0x000fea0003800000 */
[----:B------:R-:W-:Y:S02]  /*2870*/  IMAD.IADD R9, R14, 0x1, R15 ;  /* 0x000000010e097824 */ /* 0x000fe400078e020f */
[----:B------:R-:W-:-:S03]  /*2880*/  IMAD.MOV.U32 R7, RZ, RZ, 0x40400000 ;  /* 0x40400000ff077424 */ /* 0x000fc600078e00ff */
[----:B------:R-:W-:-:S13]  /*2890*/  ISETP.GE.AND P0, PT, R9, R3, PT ;  /* 0x000000030900720c */ /* 0x000fda0003f06270 */
[----:B------:R-:W-:Y:S05]  /*28a0*/  @P0 BRA `(.L_x_25) ;  /* 0x0000004000ac0947 */ /* 0x000fea0003800000 */
[----:B------:R-:W2:Y:S01]  /*28b0*/  LDL.128 R12, [R1+0x440] ;  /* 0x00044000010c7983 */ /* 0x000ea20000100c00 */
[----:B------:R-:W-:Y:S02]  /*28c0*/  IMAD.MOV.U32 R7, RZ, RZ, 0x40800000 ;  /* 0x40800000ff077424 */ /* 0x000fe400078e00ff */
[----:B--2---:R-:W-:-:S05]  /*28d0*/  IMAD.IADD R12, R9, 0x1, R12 ;  /* 0x00000001090c7824 */ /* 0x004fca00078e020c */
[----:B------:R-:W-:-:S13]  /*28e0*/  ISETP.GE.AND P0, PT, R12, R3, PT ;  /* 0x000000030c00720c */ /* 0x000fda0003f06270 */
[----:B------:R-:W-:Y:S05]  /*28f0*/  @P0 BRA `(.L_x_25) ;  /* 0x0000004000980947 */ /* 0x000fea0003800000 */
[----:B------:R-:W-:Y:S02]  /*2900*/  IMAD.IADD R13, R12, 0x1, R13 ;  /* 0x000000010c0d7824 */ /* 0x000fe400078e020d */
[----:B------:R-:W-:-:S03]  /*2910*/  IMAD.MOV.U32 R7, RZ, RZ, 0x40a00000 ;  /* 0x40a00000ff077424 */ /* 0x000fc600078e00ff */
[----:B------:R-:W-:-:S13]  /*2920*/  ISETP.GE.AND P0, PT, R13, R3, PT ;  /* 0x000000030d00720c */ /* 0x000fda0003f06270 */
[----:B------:R-:W-:Y:S05]  /*2930*/  @P0 BRA `(.L_x_25) ;  /* 0x0000004000880947 */ /* 0x000fea0003800000 */
[----:B------:R-:W-:Y:S01]  /*2940*/  IADD3 R14, PT, PT, R13, R14, RZ ;  /* 0x0000000e0d0e7210 */ /* 0x000fe20007ffe0ff */
[----:B------:R-:W-:-:S03]  /*2950*/  IMAD.MOV.U32 R7, RZ, RZ, 0x40c00000 ;  /* 0x40c00000ff077424 */ /* 0x000fc600078e00ff */
        /* <DEDUP_REMOVED lines=12> */
[----:B------:R-:W-:-:S03]  /*2a20*/  HFMA2 R7, -RZ, RZ, 2.53125, 0 ;  /* 0x41100000ff077431 */ /* 0x000fc600000001ff */
[----:B------:R-:W-:-:S13]  /*2a30*/  ISETP.GE.AND P0, PT, R13, R3, PT ;  /* 0x000000030d00720c */ /* 0x000fda0003f06270 */
[----:B------:R-:W-:Y:S05]  /*2a40*/  @P0 BRA `(.L_x_25) ;  /* 0x0000004000440947 */ /* 0x000fea0003800000 */
[----:B------:R-:W-:Y:S02]  /*2a50*/  IMAD.IADD R14, R13, 0x1, R14 ;  /* 0x000000010d0e7824 */ /* 0x000fe400078e020e */
        /* <DEDUP_REMOVED lines=25> */
[----:B------:R-:W-:Y:S01]  /*2bf0*/  MOV R7, 0x41800000 ;  /* 0x4180000000077802 */ /* 0x000fe20000000f00 */
[----:B--2---:R-:W-:-:S05]  /*2c00*/  IMAD.IADD R12, R9, 0x1, R12 ;  /* 0x00000001090c7824 */ /* 0x004fca00078e020c */
        /* <DEDUP_REMOVED lines=15> */
[----:B------:R-:W-:Y:S01]  /*2d00*/  IMAD.MOV.U32 R7, RZ, RZ, 0x41a00000 ;  /* 0x41a00000ff077424 */ /* 0x000fe200078e00ff */
[----:B--2---:R-:W-:-:S04]  /*2d10*/  IADD3 R12, PT, PT, R9, R12, RZ ;  /* 0x0000000c090c7210 */ /* 0x004fc80007ffe0ff */
        /* <DEDUP_REMOVED lines=11> */
[----:B------:R-:W-:-:S03]  /*2dd0*/  HFMA2 R7, -RZ, RZ, 2.859375, 0 ;  /* 0x41b80000ff077431 */ /* 0x000fc600000001ff */
        /* <DEDUP_REMOVED lines=59> */
[----:B------:R-:W-:-:S03]  /*3190*/  HFMA2 R7, -RZ, RZ, 3.0390625, 0 ;  /* 0x42140000ff077431 */ /* 0x000fc600000001ff */
        /* <DEDUP_REMOVED lines=58> */
[----:B------:R-:W-:-:S03]  /*3540*/  HFMA2 R7, -RZ, RZ, 3.1484375, 0 ;  /* 0x424c0000ff077431 */ /* 0x000fc600000001ff */
        /* <DEDUP_REMOVED lines=59> */
[----:B------:R-:W-:-:S03]  /*3900*/  HFMA2 R7, -RZ, RZ, 3.25390625, 0 ;  /* 0x42820000ff077431 */ /* 0x000fc600000001ff */
        /* <DEDUP_REMOVED lines=58> */
[----:B------:R-:W-:-:S03]  /*3cb0*/  HFMA2 R7, -RZ, RZ, 3.30859375, 0 ;  /* 0x429e0000ff077431 */ /* 0x000fc600000001ff */
        /* <DEDUP_REMOVED lines=59> */
[----:B------:R-:W-:-:S03]  /*4070*/  HFMA2 R7, -RZ, RZ, 3.36328125, 0 ;  /* 0x42ba0000ff077431 */ /* 0x000fc600000001ff */
        /* <DEDUP_REMOVED lines=58> */
[----:B------:R-:W-:-:S03]  /*4420*/  HFMA2 R7, -RZ, RZ, 3.41796875, 0 ;  /* 0x42d60000ff077431 */ /* 0x000fc600000001ff */
        /* <DEDUP_REMOVED lines=59> */
[----:B------:R-:W-:-:S03]  /*47e0*/  HFMA2 R7, -RZ, RZ, 3.47265625, 0 ;  /* 0x42f20000ff077431 */ /* 0x000fc600000001ff */
        /* <DEDUP_REMOVED lines=58> */
[----:B------:R-:W-:-:S03]  /*4b90*/  HFMA2 R7, -RZ, RZ, 3.513671875, 0 ;  /* 0x43070000ff077431 */ /* 0x000fc600000001ff */
        /* <DEDUP_REMOVED lines=59> */
[----:B------:R-:W-:-:S03]  /*4f50*/  HFMA2 R7, -RZ, RZ, 3.541015625, 0 ;  /* 0x43150000ff077431 */ /* 0x000fc600000001ff */
        /* <DEDUP_REMOVED lines=58> */
[----:B------:R-:W-:-:S03]  /*5300*/  HFMA2 R7, -RZ, RZ, 3.568359375, 0 ;  /* 0x43230000ff077431 */ /* 0x000fc600000001ff */
        /* <DEDUP_REMOVED lines=59> */
[----:B------:R-:W-:-:S03]  /*56c0*/  HFMA2 R7, -RZ, RZ, 3.595703125, 0 ;  /* 0x43310000ff077431 */ /* 0x000fc600000001ff */
        /* <DEDUP_REMOVED lines=58> */
[----:B------:R-:W-:-:S03]  /*5a70*/  HFMA2 R7, -RZ, RZ, 3.623046875, 0 ;  /* 0x433f0000ff077431 */ /* 0x000fc600000001ff */
        /* <DEDUP_REMOVED lines=59> */
[----:B------:R-:W-:-:S03]  /*5e30*/  HFMA2 R7, -RZ, RZ, 3.650390625, 0 ;  /* 0x434d0000ff077431 */ /* 0x000fc600000001ff */
        /* <DEDUP_REMOVED lines=58> */
[----:B------:R-:W-:-:S03]  /*61e0*/  HFMA2 R7, -RZ, RZ, 3.677734375, 0 ;  /* 0x435b0000ff077431 */ /* 0x000fc600000001ff */
        /* <DEDUP_REMOVED lines=59> */
[----:B------:R-:W-:-:S03]  /*65a0*/  HFMA2 R7, -RZ, RZ, 3.705078125, 0 ;  /* 0x43690000ff077431 */ /* 0x000fc600000001ff */
        /* <DEDUP_REMOVED lines=58> */
[----:B------:R-:W-:-:S03]  /*6950*/  HFMA2 R7, -RZ, RZ, 3.732421875, 0 ;  /* 0x43770000ff077431 */ /* 0x000fc600000001ff */
        /* <DEDUP_REMOVED lines=19> */
[----:B------:R-:W2:Y:S01]  /*6a90*/  LDL.64 R10, [R1+0x820] ;  /* 0x00082000010a7983 */ /* 0x000ea20000100a00 */
[----:B------:R-:W-:Y:S02]  /*6aa0*/  IMAD.MOV.U32 R7, RZ, RZ, 0x437c0000 ;  /* 0x437c0000ff077424 */ /* 0x000fe400078e00ff */
[----:B--2---:R-:W-:-:S05]  /*6ab0*/  IMAD.IADD R10, R15, 0x1, R10 ;  /* 0x000000010f0a7824 */ /* 0x004fca00078e020a */
[----:B------:R-:W-:-:S13]  /*6ac0*/  ISETP.GE.AND P0, PT, R10, R3, PT ;  /* 0x000000030a00720c */ /* 0x000fda0003f06270 */
[----:B------:R-:W-:Y:S05]  /*6ad0*/  @P0 BRA `(.L_x_25) ;  /* 0x0000000000200947 */ /* 0x000fea0003800000 */
[----:B------:R-:W2:Y:S01]  /*6ae0*/  LDL R7, [R1+0x828] ;  /* 0x0008280001077983 */ /* 0x000ea20000100800 */
[----:B------:R-:W-:-:S05]  /*6af0*/  IMAD.IADD R10, R10, 0x1, R11 ;  /* 0x000000010a0a7824 */ /* 0x000fca00078e020b */
[----:B------:R-:W-:-:S13]  /*6b00*/  ISETP.GE.AND P0, PT, R10, R3, PT ;  /* 0x000000030a00720c */ /* 0x000fda0003f06270 */
[----:B------:R-:W-:Y:S01]  /*6b10*/  @!P0 MOV R9, 0x437f0000 ;  /* 0x437f000000098802 */ /* 0x000fe20000000f00 */
[----:B--2---:R-:W-:Y:S02]  /*6b20*/  @!P0 IMAD.IADD R10, R10, 0x1, R7 ;  /* 0x000000010a0a8824 */ /* 0x004fe400078e0207 */
[----:B------:R-:W-:-:S03]  /*6b30*/  IMAD.MOV.U32 R7, RZ, RZ, 0x437d0000 ;  /* 0x437d0000ff077424 */ /* 0x000fc600078e00ff */
[----:B------:R-:W-:-:S04]  /*6b40*/  @!P0 ISETP.GE.AND P1, PT, R10, R3, PT ;  /* 0x000000030a00820c */ /* 0x000fc80003f26270 */
[----:B------:R-:W-:-:S09]  /*6b50*/  @!P0 FSEL R7, R9, 254, !P1 ;  /* 0x437e000009078808 */ /* 0x000fd20004800000 */
.L_x_25:
[----:B------:R-:W-:Y:S05]  /*6b60*/  BSYNC.RECONVERGENT B1 ;  /* 0x0000000000017941 */ /* 0x000fea0003800200 */
.L_x_13:
[----:B------:R-:W-:Y:S01]  /*6b70*/  ISETP.GE.AND P0, PT, R5, 0x1, PT ;  /* 0x000000010500780c */ /* 0x000fe20003f06270 */
[----:B------:R-:W-:-:S12]  /*6b80*/  BSSY.RECONVERGENT B1, `(.L_x_26) ;  /* 0x0000050000017945 */ /* 0x000fd80003800200 */
[----:B------:R-:W-:Y:S05]  /*6b90*/  @!P0 BRA `(.L_x_27) ;  /* 0x0000000400388947 */ /* 0x000fea0003800000 */
[C---:B------:R-:W-:Y:S01]  /*6ba0*/  IMAD.IADD R5, R8.reuse, 0x1, R5 ;  /* 0x0000000108057824 */ /* 0x040fe200078e0205 */
[----:B------:R-:W1:Y:S01]  /*6bb0*/  LDC.64 R12, c[0x0][0x3a0] ;  /* 0x0000e800ff0c7b82 */ /* 0x000e620000000a00 */
[----:B------:R-:W-:Y:S03]  /*6bc0*/  BSSY.RECONVERGENT B2, `(.L_x_28) ;  /* 0x000001d000027945 */ /* 0x000fe60003800200 */
[----:B------:R-:W-:-:S04]  /*6bd0*/  VIADDMNMX R15, R8, 0x1, R5, !PT ;  /* 0x00000001080f7846 */ /* 0x000fc80007800105 */
[----:B------:R-:W2:Y:S01]  /*6be0*/  LDC.64 R10, c[0x0][0x398] ;  /* 0x0000e600ff0a7b82 */ /* 0x000ea20000000a00 */
[----:B------:R-:W-:Y:S02]  /*6bf0*/  IMAD.IADD R9, R15, 0x1, -R8 ;  /* 0x000000010f097824 */ /* 0x000fe400078e0a08 */
[----:B------:R-:W-:-:S03]  /*6c00*/  IMAD.IADD R14, R8, 0x1, -R15 ;  /* 0x00000001080e7824 */ /* 0x000fc600078e0a0f */
[----:B------:R-:W-:Y:S01]  /*6c10*/  LOP3.LUT P0, R29, R9, 0x3, RZ, 0xc0, !PT ;  /* 0x00000003091d7812 */ /* 0x000fe2000780c0ff */
[----:B------:R-:W-:Y:S01]  /*6c20*/  IMAD.MOV.U32 R9, RZ, RZ, R8 ;  /* 0x000000ffff097224 */ /* 0x000fe200078e0008 */
[----:B------:R-:W-:-:S11]  /*6c30*/  ISETP.GT.U32.AND P1, PT, R14, -0x4, PT ;  /* 0xfffffffc0e00780c */ /* 0x000fd60003f24070 */
[----:B------:R-:W-:Y:S05]  /*6c40*/  @!P0 BRA `(.L_x_29) ;  /* 0x0000000000508947 */ /* 0x000fea0003800000 */
[----:B------:R-:W3:Y:S01]  /*6c50*/  LDC.64 R14, c[0x0][0x3a0] ;  /* 0x0000e800ff0e7b82 */ /* 0x000ee20000000a00 */
[----:B------:R-:W-:Y:S02]  /*6c60*/  IMAD.MOV.U32 R22, RZ, RZ, RZ ;  /* 0x000000ffff167224 */ /* 0x000fe400078e00ff */
[----:B------:R-:W-:-:S05]  /*6c70*/  IMAD.MOV.U32 R9, RZ, RZ, R8 ;  /* 0x000000ffff097224 */ /* 0x000fca00078e0008 */
[----:B------:R-:W4:Y:S02]  /*6c80*/  LDC.64 R16, c[0x0][0x398] ;  /* 0x0000e600ff107b82 */ /* 0x000f240000000a00 */
.L_x_30:
[----:B---3--:R-:W-:-:S06]  /*6c90*/  IMAD.WIDE R20, R9, 0x4, R14 ;  /* 0x0000000409147825 */ /* 0x008fcc00078e020e */
[----:B------:R-:W3:Y:S02]  /*6ca0*/  LDG.E R20, desc[UR10][R20.64] ;  /* 0x0000000a14147981 */ /* 0x000ee4000c1e1900 */
[----:B---34-:R-:W-:-:S05]  /*6cb0*/  I2FP.F32.S32 R18, R20 ;  /* 0x0000001400127245 */ /* 0x018fca0000201400 */
[----:B------:R-:W-:-:S04]  /*6cc0*/  FADD R23, -R7, R18 ;  /* 0x0000001207177221 */ /* 0x000fc80000000100 */
[----:B------:R-:W3:Y:S02]  /*6cd0*/  F2I.CEIL.NTZ R19, |R23| ;  /* 0x4000001700137305 */ /* 0x000ee4000020b100 */
[----:B---3--:R-:W-:-:S05]  /*6ce0*/  LEA R24, R19, R6, 0x2 ;  /* 0x0000000613187211 */ /* 0x008fca00078e10ff */
[----:B------:R-:W3:Y:S01]  /*6cf0*/  LDL R25, [R24] ;  /* 0x0000000018197983 */ /* 0x000ee20000100800 */
[----:B----4-:R-:W-:-:S04]  /*6d00*/  IMAD.WIDE R18, R9, 0x4, R16 ;  /* 0x0000000409127825 */ /* 0x010fc800078e0210 */
[----:B------:R-:W-:Y:S01]  /*6d10*/  FADD R27, |R23|, -RZ ;  /* 0x800000ff171b7221 */ /* 0x000fe20000000200 */
[----:B------:R-:W-:-:S04]  /*6d20*/  VIADD R22, R22, 0x1 ;  /* 0x0000000116167836 */ /* 0x000fc80000000000 */
[----:B------:R4:W-:Y:S01]  /*6d30*/  STG.E desc[UR10][R18.64], R27 ;  /* 0x0000001b12007986 */ /* 0x0009e2000c10190a */
[----:B------:R-:W-:Y:S01]  /*6d40*/  VIADD R9, R9, 0x1 ;  /* 0x0000000109097836 */ /* 0x000fe20000000000 */
[----:B------:R-:W-:Y:S01]  /*6d50*/  ISETP.NE.AND P0, PT, R22, R29, PT ;  /* 0x0000001d1600720c */ /* 0x000fe20003f05270 */
[----:B---3--:R-:W-:-:S05]  /*6d60*/  VIADD R25, R25, 0x1 ;  /* 0x0000000119197836 */ /* 0x008fca0000000000 */
[----:B------:R4:W-:Y:S07]  /*6d70*/  STL [R24], R25 ;  /* 0x0000001918007387 */ /* 0x0009ee0000100800 */
[----:B------:R-:W-:Y:S05]  /*6d80*/  @P0 BRA `(.L_x_30) ;  /* 0xfffffffc00c00947 */ /* 0x000fea000383ffff */
.L_x_29:
[----:B------:R-:W-:Y:S05]  /*6d90*/  BSYNC.RECONVERGENT B2 ;  /* 0x0000000000027941 */ /* 0x000fea0003800200 */
.L_x_28:
[----:B------:R-:W-:Y:S05]  /*6da0*/  @P1 BRA `(.L_x_27) ;  /* 0x0000000000b41947 */ /* 0x000fea0003800000 */
.L_x_31:
[----:B01----:R-:W-:-:S05]  /*6db0*/  IMAD.WIDE R14, R9, 0x4, R12 ;  /* 0x00000004090e7825 */ /* 0x003fca00078e020c */
[----:B------:R-:W3:Y:S02]  /*6dc0*/  LDG.E R16, desc[UR10][R14.64] ;  /* 0x0000000a0e107981 */ /* 0x000ee4000c1e1900 */
[----:B---3--:R-:W-:-:S05]  /*6dd0*/  I2FP.F32.S32 R16, R16 ;  /* 0x0000001000107245 */ /* 0x008fca0000201400 */
[----:B----4-:R-:W-:Y:S01]  /*6de0*/  FADD R18, -R7, R16 ;  /* 0x0000001007127221 */ /* 0x010fe20000000100 */
[----:B--2---:R-:W-:-:S04]  /*6df0*/  IMAD.WIDE R16, R9, 0x4, R10 ;  /* 0x0000000409107825 */ /* 0x004fc800078e020a */
[----:B------:R-:W-:-:S05]  /*6e00*/  FADD R25, |R18|, -RZ ;  /* 0x800000ff12197221 */ /* 0x000fca0000000200 */
[----:B------:R1:W-:Y:S04]  /*6e10*/  STG.E desc[UR10][R16.64], R25 ;  /* 0x0000001910007986 */ /* 0x0003e8000c10190a */
[----:B------:R-:W2:Y:S01]  /*6e20*/  LDG.E R21, desc[UR10][R14.64+0x4] ;  /* 0x0000040a0e157981 */ /* 0x000ea2000c1e1900 */
[----:B------:R-:W3:Y:S02]  /*6e30*/  F2I.CEIL.NTZ R19, |R18| ;  /* 0x4000001200137305 */ /* 0x000ee4000020b100 */
[----:B---3--:R-:W-:-:S05]  /*6e40*/  IMAD R19, R19, 0x4, R6 ;  /* 0x0000000413137824 */ /* 0x008fca00078e0206 */
[----:B------:R-:W3:Y:S01]  /*6e50*/  LDL R20, [R19] ;  /* 0x0000000013147983 */ /* 0x000ee20000100800 */
[----:B--2---:R-:W-:-:S05]  /*6e60*/  I2FP.F32.S32 R22, R21 ;  /* 0x0000001500167245 */ /* 0x004fca0000201400 */
[----:B------:R-:W-:-:S04]  /*6e70*/  FADD R22, -R7, R22 ;  /* 0x0000001607167221 */ /* 0x000fc80000000100 */
[----:B------:R-:W-:-:S05]  /*6e80*/  FADD R27, |R22|, -RZ ;  /* 0x800000ff161b7221 */ /* 0x000fca0000000200 */
[----:B------:R-:W-:Y:S04]  /*6e90*/  STG.E desc[UR10][R16.64+0x4], R27 ;  /* 0x0000041b10007986 */ /* 0x000fe8000c10190a */
[----:B------:R-:W2:Y:S01]  /*6ea0*/  LDG.E R23, desc[UR10][R14.64+0x8] ;  /* 0x0000080a0e177981 */ /* 0x000ea2000c1e1900 */
[----:B------:R-:W4:Y:S01]  /*6eb0*/  F2I.CEIL.NTZ R21, |R22| ;  /* 0x4000001600157305 */ /* 0x000f22000020b100 */
[----:B---3--:R-:W-:-:S05]  /*6ec0*/  VIADD R20, R20, 0x1 ;  /* 0x0000000114147836 */ /* 0x008fca0000000000 */
[----:B------:R3:W-:Y:S01]  /*6ed0*/  STL [R19], R20 ;  /* 0x0000001413007387 */ /* 0x0007e20000100800 */
[----:B----4-:R-:W-:-:S05]  /*6ee0*/  IMAD R21, R21, 0x4, R6 ;  /* 0x0000000415157824 */ /* 0x010fca00078e0206 */
[----:B------:R-:W4:Y:S01]  /*6ef0*/  LDL R18, [R21] ;  /* 0x0000000015127983 */ /* 0x000f220000100800 */
[----:B--2---:R-:W-:-:S05]  /*6f00*/  I2FP.F32.S32 R24, R23 ;  /* 0x0000001700187245 */ /* 0x004fca0000201400 */
[----:B------:R-:W-:-:S04]  /*6f10*/  FADD R24, -R7, R24 ;  /* 0x0000001807187221 */ /* 0x000fc80000000100 */
[----:B------:R-:W-:Y:S01]  /*6f20*/  FADD R29, |R24|, -RZ ;  /* 0x800000ff181d7221 */ /* 0x000fe20000000200 */
[----:B------:R-:W2:Y:S04]  /*6f30*/  F2I.CEIL.NTZ R23, |R24| ;  /* 0x4000001800177305 */ /* 0x000ea8000020b100 */
[----:B------:R0:W-:Y:S04]  /*6f40*/  STG.E desc[UR10][R16.64+0x8], R29 ;  /* 0x0000081d10007986 */ /* 0x0001e8000c10190a */
[----:B-1----:R-:W5:Y:S01]  /*6f50*/  LDG.E R25, desc[UR10][R14.64+0xc] ;  /* 0x00000c0a0e197981 */ /* 0x002f62000c1e1900 */
[----:B----4-:R-:W-:Y:S01]  /*6f60*/  IADD3 R18, PT, PT, R18, 0x1, RZ ;  /* 0x0000000112127810 */ /* 0x010fe20007ffe0ff */
[----:B--2---:R-:W-:-:S04]  /*6f70*/  IMAD R23, R23, 0x4, R6 ;  /* 0x0000000417177824 */ /* 0x004fc800078e0206 */
[----:B------:R0:W-:Y:S04]  /*6f80*/  STL [R21], R18 ;  /* 0x0000001215007387 */ /* 0x0001e80000100800 */
[----:B---3--:R-:W2:Y:S01]  /*6f90*/  LDL R19, [R23] ;  /* 0x0000000017137983 */ /* 0x008ea20000100800 */
[----:B-----5:R-:W-:-:S05]  /*6fa0*/  I2FP.F32.S32 R20, R25 ;  /* 0x0000001900147245 */ /* 0x020fca0000201400 */
[----:B------:R-:W-:-:S04]  /*6fb0*/  FADD R22, -R7, R20 ;  /* 0x0000001407167221 */ /* 0x000fc80000000100 */
[----:B------:R-:W1:Y:S01]  /*6fc0*/  F2I.CEIL.NTZ R25, |R22| ;  /* 0x4000001600197305 */ /* 0x000e62000020b100 */
[----:B--2---:R-:W-:-:S05]  /*6fd0*/  VIADD R20, R19, 0x1 ;  /* 0x0000000113147836 */ /* 0x004fca0000000000 */
[----:B------:R0:W-:Y:S01]  /*6fe0*/  STL [R23], R20 ;  /* 0x0000001417007387 */ /* 0x0001e20000100800 */
[----:B-1----:R-:W-:-:S05]  /*6ff0*/  IMAD R25, R25, 0x4, R6 ;  /* 0x0000000419197824 */ /* 0x002fca00078e0206 */
        /* <DEDUP_REMOVED lines=8> */
.L_x_27:
[----:B------:R-:W-:Y:S05]  /*7080*/  BSYNC.RECONVERGENT B1 ;  /* 0x0000000000017941 */ /* 0x000fea0003800200 */
.L_x_26:
[----:B------:R-:W-:-:S13]  /*7090*/  ISETP.NE.AND P0, PT, R2, RZ, PT ;  /* 0x000000ff0200720c */ /* 0x000fda0003f05270 */
[----:B------:R-:W-:Y:S05]  /*70a0*/  @P0 BRA `(.L_x_32) ;  /* 0x0000000400e40947 */ /* 0x000fea0003800000 */
[----:B--2---:R-:W2:Y:S01]  /*70b0*/  LDL R10, [R1+0x30] ;  /* 0x00003000010a7983 */ /* 0x004ea20000100800 */
[----:B------:R-:W-:Y:S01]  /*70c0*/  IMAD.MOV.U32 R2, RZ, RZ, RZ ;  /* 0x000000ffff027224 */ /* 0x000fe200078e00ff */
[----:B--2---:R-:W-:-:S13]  /*70d0*/  ISETP.NE.AND P0, PT, R10, R3, PT ;  /* 0x000000030a00720c */ /* 0x004fda0003f05270 */
[----:B------:R-:W-:Y:S05]  /*70e0*/  @!P0 BRA `(.L_x_33) ;  /* 0x0000000400c08947 */ /* 0x000fea0003800000 */
[----:B------:R-:W-:Y:S02]  /*70f0*/  HFMA2 R5, -RZ, RZ, 0, 0 ;  /* 0x00000000ff057431 */ /* 0x000fe400000001ff */
[----:B------:R-:W-:-:S07]  /*7100*/  IMAD.MOV.U32 R9, RZ, RZ, R6 ;  /* 0x000000ffff097224 */ /* 0x000fce00078e0006 */
.L_x_35:
[----:B------:R-:W-:Y:S01]  /*7110*/  ISETP.GT.AND P0, PT, R10, R3, PT ;  /* 0x000000030a00720c */ /* 0x000fe20003f04270 */
[----:B------:R-:W-:-:S12]  /*7120*/  IMAD.MOV.U32 R2, RZ, RZ, R5 ;  /* 0x000000ffff027224 */ /* 0x000fd800078e0005 */
[----:B------:R-:W-:Y:S05]  /*7130*/  @P0 BRA `(.L_x_34) ;  /* 0x0000000400a40947 */ /* 0x000fea0003800000 */
[----:B------:R-:W2:Y:S01]  /*7140*/  LDL R11, [R9+0x4] ;  /* 0x00000400090b7983 */ /* 0x000ea20000100800 */
[----:B------:R-:W-:Y:S02]  /*7150*/  VIADD R2, R5, 0x1 ;  /* 0x0000000105027836 */ /* 0x000fe40000000000 */
[----:B--2---:R-:W-:-:S05]  /*7160*/  IMAD.IADD R10, R11, 0x1, R10 ;  /* 0x000000010b0a7824 */ /* 0x004fca00078e020a */
[----:B------:R-:W-:-:S13]  /*7170*/  ISETP.NE.AND P0, PT, R10, R3, PT ;  /* 0x000000030a00720c */ /* 0x000fda0003f05270 */
[----:B------:R-:W-:Y:S05]  /*7180*/  @!P0 BRA `(.L_x_33) ;  /* 0x0000000400988947 */ /* 0x000fea0003800000 */
[----:B------:R-:W-:-:S13]  /*7190*/  ISETP.GT.AND P0, PT, R10, R3, PT ;  /* 0x000000030a00720c */ /* 0x000fda0003f04270 */
[----:B------:R-:W-:Y:S05]  /*71a0*/  @P0 BRA `(.L_x_34) ;  /* 0x0000000400880947 */ /* 0x000fea0003800000 */
[----:B-1----:R-:W2:Y:S01]  /*71b0*/  LDL.64 R12, [R9+0x8] ;  /* 0x00000800090c7983 */ /* 0x002ea20000100a00 */
[----:B------:R-:W-:Y:S02]  /*71c0*/  VIADD R2, R5, 0x2 ;  /* 0x0000000205027836 */ /* 0x000fe40000000000 */
[----:B--2---:R-:W-:-:S05]  /*71d0*/  IMAD.IADD R12, R10, 0x1, R12 ;  /* 0x000000010a0c7824 */ /* 0x004fca00078e020c */
        /* <DEDUP_REMOVED lines=10> */
[----:B0-----:R-:W2:Y:S01]  /*7280*/  LDL.128 R12, [R9+0x10] ;  /* 0x00001000090c7983 */ /* 0x001ea20000100c00 */
        /* <DEDUP_REMOVED lines=82> */
[----:B------:R-:W-:Y:S01]  /*77b0*/  MOV R2, R5 ;  /* 0x0000000500027202 */ /* 0x000fe20000000f00 */
[----:B------:R-:W-:Y:S06]  /*77c0*/  BRA `(.L_x_33) ;  /* 0x0000000000087947 */ /* 0x000fec0003800000 */
.L_x_34:
[----:B------:R-:W-:Y:S01]  /*77d0*/  I2FP.F32.U32 R2, R2 ;  /* 0x0000000200027245 */ /* 0x000fe20000201000 */
[----:B------:R-:W-:Y:S06]  /*77e0*/  BRA `(.L_x_24) ;  /* 0x0000004400007947 */ /* 0x000fec0003800000 */
.L_x_33:
[----:B------:R-:W-:-:S04]  /*77f0*/  LEA R5, R2, 0x1, 0x1 ;  /* 0x0000000102057811 */ /* 0x000fc800078e08ff */
[----:B------:R-:W2:Y:S02]  /*7800*/  I2F.F64.U32 R2, R5 ;  /* 0x0000000500027312 */ /* 0x000ea40000201800 */
[----:B--2---:R-:W-:-:S10]  /*7810*/  DMUL R2, R2, 0.5 ;  /* 0x3fe0000002027828 */ /* 0x004fd40000000000 */
[----:B------:R3:W2:Y:S01]  /*7820*/  F2F.F32.F64 R2, R2 ;  /* 0x0000000200027310 */ /* 0x0006a20000301000 */
[----:B------:R-:W-:Y:S05]  /*7830*/  BRA `(.L_x_24) ;  /* 0x0000004000ec7947 */ /* 0x000fea0003800000 */
.L_x_32:
[----:B01----:R-:W3:Y:S01]  /*7840*/  LDL.128 R12, [R1+0x30] ;  /* 0x00003000010c7983 */ /* 0x003ee20000100c00 */
[----:B------:R-:W-:Y:S01]  /*7850*/  IMAD.MOV.U32 R2, RZ, RZ, RZ ;  /* 0x000000ffff027224 */ /* 0x000fe200078e00ff */
[----:B---3--:R-:W-:-:S13]  /*7860*/  ISETP.GE.AND P0, PT, R12, R3, PT ;  /* 0x000000030c00720c */ /* 0x008fda0003f06270 */
        /* <DEDUP_REMOVED lines=13> */
[----:B------:R-:W3:Y:S01]  /*7940*/  LDL.128 R12, [R1+0x40] ;  /* 0x00004000010c7983 */ /* 0x000ee20000100c00 */
[----:B------:R-:W-:Y:S02]  /*7950*/  IMAD.MOV.U32 R2, RZ, RZ, 0x40800000 ;  /* 0x40800000ff027424 */ /* 0x000fe400078e00ff */
[----:B---3--:R-:W-:-:S05]  /*7960*/  IMAD.IADD R6, R6, 0x1, R12 ;  /* 0x0000000106067824 */ /* 0x008fca00078e020c */
        /* <DEDUP_REMOVED lines=24> */
[----:B------:R-:W-:-:S03]  /*7af0*/  HFMA2 R2, -RZ, RZ, 2.5625, 0 ;  /* 0x41200000ff027431 */ /* 0x000fc600000001ff */
[----:B------:R-:W-:-:S13]  /*7b00*/  ISETP.GE.AND P0, PT, R14, R3, PT ;  /* 0x000000030e00720c */ /* 0x000fda0003f06270 */
[----:B------:R-:W-:Y:S05]  /*7b10*/  @P0 BRA `(.L_x_24) ;  /* 0x0000004000340947 */ /* 0x000fea0003800000 */
[----:B------:R-:W-:Y:S02]  /*7b20*/  IMAD.IADD R6, R14, 0x1, R15 ;  /* 0x000000010e067824 */ /* 0x000fe400078e020f */
        /* <DEDUP_REMOVED lines=55> */
[----:B------:R-:W-:Y:S02]  /*7ea0*/  HFMA2 R2, -RZ, RZ, 2.875, 0 ;  /* 0x41c00000ff027431 */ /* 0x000fe400000001ff */
        /* <DEDUP_REMOVED lines=16> */
[----:B------:R-:W-:Y:S01]  /*7fb0*/  IMAD.MOV.U32 R2, RZ, RZ, 0x41e00000 ;  /* 0x41e00000ff027424 */ /* 0x000fe200078e00ff */
[----:B---3--:R-:W-:-:S04]  /*7fc0*/  IADD3 R6, PT, PT, R6, R12, RZ ;  /* 0x0000000c06067210 */ /* 0x008fc80007ffe0ff */
        /* <DEDUP_REMOVED lines=949> */
[----:B--2---:R-:W2:Y:S01]  /*bb20*/  LDL.64 R10, [R1+0x420] ;  /* 0x00042000010a7983 */ /* 0x004ea20000100a00 */
[----:B------:R-:W-:Y:S02]  /*bb30*/  IMAD.MOV.U32 R2, RZ, RZ, 0x437c0000 ;  /* 0x437c0000ff027424 */ /* 0x000fe400078e00ff */
[----:B--2---:R-:W-:-:S05]  /*bb40*/  IMAD.IADD R6, R15, 0x1, R10 ;  /* 0x000000010f067824 */ /* 0x004fca00078e020a */
[----:B------:R-:W-:-:S13]  /*bb50*/  ISETP.GE.AND P0, PT, R6, R3, PT ;  /* 0x000000030600720c */ /* 0x000fda0003f06270 */
[----:B------:R-:W-:Y:S05]  /*bb60*/  @P0 BRA `(.L_x_24) ;  /* 0x0000000000200947 */ /* 0x000fea0003800000 */
[----:B------:R-:W2:Y:S01]  /*bb70*/  LDL R5, [R1+0x428] ;  /* 0x0004280001057983 */ /* 0x000ea20000100800 */
[----:B------:R-:W-:Y:S01]  /*bb80*/  IADD3 R6, PT, PT, R6, R11, RZ ;  /* 0x0000000b06067210 */ /* 0x000fe20007ffe0ff */
[----:B------:R-:W-:-:S03]  /*bb90*/  IMAD.MOV.U32 R2, RZ, RZ, 0x437d0000 ;  /* 0x437d0000ff027424 */ /* 0x000fc600078e00ff */
[----:B------:R-:W-:-:S13]  /*bba0*/  ISETP.GE.AND P0, PT, R6, R3, PT ;  /* 0x000000030600720c */ /* 0x000fda0003f06270 */
[----:B--2---:R-:W-:-:S05]  /*bbb0*/  @!P0 IMAD.IADD R6, R6, 0x1, R5 ;  /* 0x0000000106068824 */ /* 0x004fca00078e0205 */
[----:B------:R-:W-:Y:S01]  /*bbc0*/  @!P0 ISETP.GE.AND P1, PT, R6, R3, PT ;  /* 0x000000030600820c */ /* 0x000fe20003f26270 */
[----:B------:R-:W-:-:S05]  /*bbd0*/  @!P0 IMAD.MOV.U32 R3, RZ, RZ, 0x437f0000 ;  /* 0x437f0000ff038424 */ /* 0x000fca00078e00ff */
[----:B------:R-:W-:-:S07]  /*bbe0*/  @!P0 FSEL R2, R3, 254, !P1 ;  /* 0x437e000003028808 */ /* 0x000fce0004800000 */
.L_x_24:
[----:B------:R-:W-:Y:S05]  /*bbf0*/  BSYNC.RECONVERGENT B0 ;  /* 0x0000000000007941 */ /* 0x000fea0003800200 */
.L_x_9:
[----:B--2---:R-:W2:Y:S01]  /*bc00*/  LDC.64 R10, c[0x0][0x3c0] ;  /* 0x0000f000ff0a7b82 */ /* 0x004ea20000000a00 */
[----:B------:R-:W5:Y:S01]  /*bc10*/  LDCU UR4, c[0x0][0x388] ;  /* 0x00007100ff0477ac */ /* 0x000f620008000800 */
[----:B------:R-:W-:Y:S02]  /*bc20*/  IMAD.MOV.U32 R6, RZ, RZ, RZ ;  /* 0x000000ffff067224 */ /* 0x000fe400078e00ff */
[----:B------:R-:W-:Y:S01]  /*bc30*/  IMAD.MOV.U32 R9, RZ, RZ, RZ ;  /* 0x000000ffff097224 */ /* 0x000fe200078e00ff */
[----:B-----5:R-:W-:Y:S01]  /*bc40*/  UISETP.GE.AND UP0, UPT, UR4, 0x1, UPT ;  /* 0x000000010400788c */ /* 0x020fe2000bf06270 */
[----:B--2---:R-:W-:-:S05]  /*bc50*/  IMAD.WIDE R10, R0, 0x4, R10 ;  /* 0x00000004000a7825 */ /* 0x004fca00078e020a */
[----:B---3--:R2:W-:Y:S03]  /*bc60*/  STG.E desc[UR10][R10.64], R2 ;  /* 0x000000020a007986 */ /* 0x0085e6000c10190a */
[----:B------:R-:W-:Y:S05]  /*bc70*/  BRA.U !UP0, `(.L_x_36) ;  /* 0x0000002d08dc7547 */ /* 0x000fea000b800000 */
[----:B------:R-:W3:Y:S01]  /*bc80*/  LDCU UR4, c[0x0][0x3c8] ;  /* 0x00007900ff0477ac */ /* 0x000ee20008000800 */
[----:B-12---:R-:W-:Y:S01]  /*bc90*/  F2F.F64.F32 R2, R2 ;  /* 0x0000000200027310 */ /* 0x006fe20000201800 */
[----:B------:R-:W-:Y:S01]  /*bca0*/  BSSY.RECONVERGENT B1, `(.L_x_36) ;  /* 0x00002f4000017945 */ /* 0x000fe20003800200 */
[----:B------:R-:W-:Y:S01]  /*bcb0*/  MOV R9, RZ ;  /* 0x000000ff00097202 */ /* 0x000fe20000000f00 */
[----:B------:R-:W-:Y:S01]  /*bcc0*/  UMOV UR12, 0xc710cb29 ;  /* 0xc710cb29000c7882 */ /* 0x000fe20000000000 */
[----:B------:R-:W-:Y:S01]  /*bcd0*/  UMOV UR13, 0x3ff7b8ba ;  /* 0x3ff7b8ba000d7882 */ /* 0x000fe20000000000 */
[----:B------:R-:W-:Y:S02]  /*bce0*/  IMAD.MOV.U32 R6, RZ, RZ, RZ ;  /* 0x000000ffff067224 */ /* 0x000fe400078e00ff */
[----:B0-----:R-:W-:Y:S01]  /*bcf0*/  IMAD.MOV.U32 R23, RZ, RZ, R8 ;  /* 0x000000ffff177224 */ /* 0x001fe200078e0008 */
[----:B------:R-:W-:Y:S08]  /*bd00*/  F2F.F64.F32 R4, R4 ;  /* 0x0000000400047310 */ /* 0x000ff00000201800 */
[----:B---3--:R-:W0:Y:S01]  /*bd10*/  I2F.F64 R10, UR4 ;  /* 0x00000004000a7d12 */ /* 0x008e220008201c00 */
[----:B------:R-:W1:Y:S01]  /*bd20*/  LDCU UR4, c[0x0][0x3d0] ;  /* 0x00007a00ff0477ac */ /* 0x000e620008000800 */
[----:B0-----:R-:W-:Y:S01]  /*bd30*/  DMUL R10, R10, UR12 ;  /* 0x0000000c0a0a7c28 */ /* 0x001fe20008000000 */
[----:B-1----:R-:W-:-:S02]  /*bd40*/  USHF.R.S32.HI UR5, URZ, 0x1f, UR4 ;  /* 0x0000001fff057899 */ /* 0x002fc40008011404 */
[----:B------:R-:W-:-:S05]  /*bd50*/  ULOP3.LUT UR4, UR4, 0xaad26b49, URZ, 0x3c, !UPT ;  /* 0xaad26b4904047892 */ /* 0x000fca000f8e3cff */
[----:B------:R-:W-:Y:S01]  /*bd60*/  DMUL R20, R10, R2 ;  /* 0x000000020a147228 */ /* 0x000fe20000000000 */
[----:B------:R-:W-:Y:S01]  /*bd70*/  ULOP3.LUT UR5, UR5, 0xf7dcefdd, URZ, 0x3c, !UPT ;  /* 0xf7dcefdd05057892 */ /* 0x000fe2000f8e3cff */
[----:B------:R-:W-:Y:S01]  /*bd80*/  DMUL R10, R2, UR12 ;  /* 0x0000000c020a7c28 */ /* 0x000fe20008000000 */
[----:B------:R-:W-:Y:S02]  /*bd90*/  UIMAD UR4, UR4, 0x4182bed5, URZ ;  /* 0x4182bed5040478a4 */ /* 0x000fe4000f8e02ff */
[----:B------:R-:W-:Y:S02]  /*bda0*/  UIMAD UR5, UR5, -0x658354e5, URZ ;  /* 0x9a7cab1b050578a4 */ /* 0x000fe4000f8e02ff */
[----:B------:R-:W-:Y:S02]  /*bdb0*/  UIADD3 UR9, UPT, UPT, UR4, 0x583f19, URZ ;  /* 0x00583f1904097890 */ /* 0x000fe4000fffe0ff */
[----:B------:R-:W-:Y:S01]  /*bdc0*/  UIADD3 UR6, UPT, UPT, UR4, 0x64f0c9, UR5 ;  /* 0x0064f0c904067890 */ /* 0x000fe2000fffe005 */
[----:B------:R0:W1:Y:S01]  /*bdd0*/  F2F.F32.F64 R20, R20 ;  /* 0x0000001400147310 */ /* 0x0000620000301000 */
[----:B------:R-:W-:-:S02]  /*bde0*/  UIADD3 UR8, UPT, UPT, UR5, 0x1f123bb5, URZ ;  /* 0x1f123bb505087890 */ /* 0x000fc4000fffe0ff */
[----:B------:R-:W-:-:S12]  /*bdf0*/  ULOP3.LUT UR7, UR5, 0x5491333, URZ, 0x3c, !UPT ;  /* 0x0549133305077892 */ /* 0x000fd8000f8e3cff */
.L_x_63:
[----:B------:R-:W2:Y:S02]  /*be00*/  LDC.64 R16, c[0x0][0x380] ;  /* 0x0000e000ff107b82 */ /* 0x000ea40000000a00 */
[----:B--2---:R-:W-:-:S05]  /*be10*/  IMAD.WIDE R16, R23, 0x4, R16 ;  /* 0x0000000417107825 */ /* 0x004fca00078e0210 */
[----:B------:R-:W2:Y:S01]  /*be20*/  LDG.E R12, desc[UR10][R16.64] ;  /* 0x0000000a100c7981 */ /* 0x000ea2000c1e1900 */
[----:B------:R-:W-:Y:S04]  /*be30*/  BSSY.RECONVERGENT B0, `(.L_x_37) ;  /* 0x00002ce000007945 */ /* 0x000fe80003800200 */
[----:B------:R-:W-:Y:S01]  /*be40*/  BSSY.RELIABLE B2, `(.L_x_38) ;  /* 0x000000a000027945 */ /* 0x000fe20003800100 */
[----:B--2---:R-:W-:-:S05]  /*be50*/  I2FP.F32.S32 R2, R12 ;  /* 0x0000000c00027245 */ /* 0x004fca0000201400 */
[----:B------:R-:W-:-:S05]  /*be60*/  FADD R3, R2, -R7 ;  /* 0x8000000702037221 */ /* 0x000fca0000000000 */
[----:B-1----:R-:W-:-:S13]  /*be70*/  FSETP.GT.AND P0, PT, |R3|, R20, PT ;  /* 0x000000140300720b */ /* 0x002fda0003f04200 */
[----:B------:R-:W-:Y:S05]  /*be80*/  @P0 BRA `(.L_x_39) ;  /* 0x0000000000140947 */ /* 0x000fea0003800000 */
[C---:B------:R-:W-:Y:S01]  /*be90*/  ISETP.NE.AND P0, PT, R12.reuse, RZ, PT ;  /* 0x000000ff0c00720c */ /* 0x040fe20003f05270 */
[----:B0-----:R-:W-:Y:S01]  /*bea0*/  IMAD.MOV.U32 R21, RZ, RZ, 0x1 ;  /* 0x00000001ff157424 */ /* 0x001fe200078e00ff */
[----:B------:R-:W-:-:S13]  /*beb0*/  ISETP.NE.AND P1, PT, R12, 0xff, PT ;  /* 0x000000ff0c00780c */ /* 0x000fda0003f25270 */
[----:B------:R-:W-:Y:S05]  /*bec0*/  @P0 BREAK.RELIABLE P1, B2 ;  /* 0x0000000000020942 */ /* 0x000fea0000800100 */
[----:B------:R-:W-:Y:S05]  /*bed0*/  @P0 BRA P1, `(.L_x_40) ;  /* 0x0000002c000c0947 */ /* 0x000fea0000800000 */
.L_x_39:
[----:B------:R-:W-:Y:S05]  /*bee0*/  BSYNC.RELIABLE B2 ;  /* 0x0000000000027941 */ /* 0x000fea0003800100 */
.L_x_38:
[----:B------:R-:W1:Y:S01]  /*bef0*/  LDCU UR4, c[0x0][0x390] ;  /* 0x00007200ff0477ac */ /* 0x000e620008000800 */
[----:B0-----:R-:W-:Y:S01]  /*bf00*/  PRMT R21, RZ, 0x7610, R21 ;  /* 0x00007610ff157816 */ /* 0x001fe20000000015 */
[----:B-1----:R-:W-:-:S09]  /*bf10*/  UISETP.NE.AND UP0, UPT, UR4, 0x2, UPT ;  /* 0x000000020400788c */ /* 0x002fd2000bf05270 */
[----:B------:R-:W-:Y:S05]  /*bf20*/  BRA.U !UP0, `(.L_x_41) ;  /* 0x0000000108247547 */ /* 0x000fea000b800000 */
[----:B------:R-:W-:-:S09]  /*bf30*/  UISETP.NE.AND UP0, UPT, UR4, 0x1, UPT ;  /* 0x000000010400788c */ /* 0x000fd2000bf05270 */
[----:B------:R-:W-:Y:S05]  /*bf40*/  BRA.U !UP0, `(.L_x_42) ;  /* 0x0000000108107547 */ /* 0x000fea000b800000 */
[----:B------:R-:W-:-:S09]  /*bf50*/  UISETP.NE.AND UP0, UPT, UR4, URZ, UPT ;  /* 0x000000ff0400728c */ /* 0x000fd2000bf05270 */
[----:B------:R-:W-:Y:S05]  /*bf60*/  BRA.U UP0, `(.L_x_40) ;  /* 0x0000002900e87547 */ /* 0x000fea000b800000 */
[----:B------:R1:W-:Y:S01]  /*bf70*/  STG.E desc[UR10][R16.64], RZ ;  /* 0x000000ff10007986 */ /* 0x0003e2000c10190a */
[----:B------:R-:W-:Y:S05]  /*bf80*/  BRA `(.L_x_40) ;  /* 0x0000002800e07947 */ /* 0x000fea0003800000 */
.L_x_42:
[----:B------:R-:W0:Y:S02]  /*bf90*/  F2I.TRUNC.NTZ R3, R7 ;  /* 0x0000000700037305 */ /* 0x000e24000020f100 */
[----:B0-----:R2:W-:Y:S01]  /*bfa0*/  STG.E desc[UR10][R16.64], R3 ;  /* 0x0000000310007986 */ /* 0x0015e2000c10190a */
[----:B------:R-:W-:Y:S05]  /*bfb0*/  BRA `(.L_x_40) ;  /* 0x0000002800d47947 */ /* 0x000fea0003800000 */
.L_x_41:
[----:B------:R-:W0:Y:S01]  /*bfc0*/  LDC R2, c[0x0][0x3d0] ;  /* 0x0000f400ff027b82 */ /* 0x000e220000000800 */
[----:B----4-:R-:W-:Y:S01]  /*bfd0*/  IMAD.U32 R18, RZ, RZ, UR7 ;  /* 0x00000007ff127e24 */ /* 0x010fe2000f8e00ff */
[----:B------:R-:W-:Y:S01]  /*bfe0*/  MOV R12, UR6 ;  /* 0x00000006000c7c02 */ /* 0x000fe20008000f00 */
[----:B------:R-:W-:Y:S01]  /*bff0*/  IMAD.U32 R19, RZ, RZ, UR9 ;  /* 0x00000009ff137e24 */ /* 0x000fe2000f8e00ff */
[----:B------:R-:W-:Y:S01]  /*c000*/  BSSY.RECONVERGENT B3, `(.L_x_43) ;  /* 0x0000268000037945 */ /* 0x000fe20003800200 */
[----:B------:R-:W-:Y:S02]  /*c010*/  IMAD.U32 R15, RZ, RZ, UR8 ;  /* 0x00000008ff0f7e24 */ /* 0x000fe4000f8e00ff */
[----:B------:R-:W-:Y:S01]  /*c020*/  IMAD.IADD R27, R23, 0x1, -R8 ;  /* 0x00000001171b7824 */ /* 0x000fe200078e0a08 */
[----:B------:R1:W-:Y:S01]  /*c030*/  STL.64 [R1+0x10], R18 ;  /* 0x0000101201007387 */ /* 0x0003e20000100a00 */
[----:B------:R-:W-:-:S03]  /*c040*/  IMAD.U32 R3, RZ, RZ, UR9 ;  /* 0x00000009ff037e24 */ /* 0x000fc6000f8e00ff */
[----:B------:R-:W-:Y:S02]  /*c050*/  ISETP.NE.AND P0, PT, R27, RZ, PT ;  /* 0x000000ff1b00720c */ /* 0x000fe40003f05270 */
[----:B0-----:R-:W-:-:S05]  /*c060*/  LOP3.LUT R2, R2, 0xaad26b49, RZ, 0x3c, !PT ;  /* 0xaad26b4902027812 */ /* 0x001fca00078e3cff */
[----:B------:R-:W-:-:S04]  /*c070*/  IMAD R2, R2, 0x4182bed5, RZ ;  /* 0x4182bed502027824 */ /* 0x000fc800078e02ff */
[C---:B------:R-:W-:Y:S01]  /*c080*/  VIADD R13, R2.reuse, 0x75bcd15 ;  /* 0x075bcd15020d7836 */ /* 0x040fe20000000000 */
[----:B------:R-:W-:-:S05]  /*c090*/  LOP3.LUT R14, R2, 0x159a55e5, RZ, 0x3c, !PT ;  /* 0x159a55e5020e7812 */ /* 0x000fca00078e3cff */
[----:B------:R1:W-:Y:S01]  /*c0a0*/  STL.128 [R1], R12 ;  /* 0x0000000c01007387 */ /* 0x0003e20000100c00 */
[----:B------:R-:W-:Y:S05]  /*c0b0*/  @!P0 BRA `(.L_x_44) ;  /* 0x0000002400708947 */ /* 0x000fea0003800000 */
[----:B-1----:R-:W-:Y:S01]  /*c0c0*/  SHF.R.S32.HI R12, RZ, 0x1f, R27 ;  /* 0x0000001fff0c7819 */ /* 0x002fe2000001141b */
[----:B------:R-:W-:Y:S01]  /*c0d0*/  IMAD.MOV.U32 R22, RZ, RZ, RZ ;  /* 0x000000ffff167224 */ /* 0x000fe200078e00ff */
[----:B------:R-:W-:-:S07]  /*c0e0*/  MOV R3, UR9 ;  /* 0x0000000900037c02 */ /* 0x000fce0008000f00 */
.L_x_59:
[----:B------:R-:W-:Y:S01]  /*c0f0*/  LOP3.LUT R29, R27, 0x3, RZ, 0xc0, !PT ;  /* 0x000000031b1d7812 */ /* 0x000fe200078ec0ff */
[----:B------:R-:W-:Y:S03]  /*c100*/  BSSY.RECONVERGENT B2, `(.L_x_45) ;  /* 0x0000251000027945 */ /* 0x000fe60003800200 */
[----:B------:R-:W-:-:S04]  /*c110*/  ISETP.NE.U32.AND P0, PT, R29, RZ, PT ;  /* 0x000000ff1d00720c */ /* 0x000fc80003f05070 */
[----:B------:R-:W-:-:S13]  /*c120*/  ISETP.NE.AND.EX P0, PT, RZ, RZ, PT, P0 ;  /* 0x000000ffff00720c */ /* 0x000fda0003f05300 */
[----:B01----:R-:W-:Y:S05]  /*c130*/  @!P0 BRA `(.L_x_46) ;  /* 0x0000002400348947 */ /* 0x003fea0003800000 */
[----:B------:R-:W0:Y:S01]  /*c140*/  LDC.64 R18, c[0x4][0x8] ;  /* 0x01000200ff127b82 */ /* 0x000e220000000a00 */
[----:B------:R-:W-:Y:S01]  /*c150*/  BSSY.RECONVERGENT B4, `(.L_x_47) ;  /* 0x00000bc000047945 */ /* 0x000fe20003800200 */
[----:B------:R-:W-:Y:S01]  /*c160*/  IMAD.MOV.U32 R13, RZ, RZ, RZ ;  /* 0x000000ffff0d7224 */ /* 0x000fe200078e00ff */
[----:B------:R-:W-:Y:S01]  /*c170*/  CS2R R2, SRZ ;  /* 0x0000000000027805 */ /* 0x000fe2000001ff00 */
[----:B------:R-:W-:Y:S01]  /*c180*/  IMAD.MOV.U32 R32, RZ, RZ, RZ ;  /* 0x000000ffff207224 */ /* 0x000fe200078e00ff */
[----:B------:R-:W-:Y:S01]  /*c190*/  CS2R R14, SRZ ;  /* 0x00000000000e7805 */ /* 0x000fe2000001ff00 */
[----:B0-----:R-:W-:-:S07]  /*c1a0*/  IMAD.WIDE.U32 R18, R22, 0xc80, R18 ;  /* 0x00000c8016127825 */ /* 0x001fce00078e0012 */
.L_x_50:
[----:B------:R-:W-:-:S06]  /*c1b0*/  LEA R26, R32, UR14, 0x2 ;  /* 0x0000000e201a7c11 */ /* 0x000fcc000f8e10ff */
[----:B------:R-:W5:Y:S01]  /*c1c0*/  LDL R26, [R26+0x4] ;  /* 0x000004001a1a7983 */ /* 0x000f620000100800 */
[----:B------:R-:W-:Y:S01]  /*c1d0*/  BSSY.RECONVERGENT B5, `(.L_x_48) ;  /* 0x00000b0000057945 */ /* 0x000fe20003800200 */
[----:B------:R-:W-:Y:S02]  /*c1e0*/  IMAD.SHL.U32 R28, R32, 0x20, RZ ;  /* 0x00000020201c7824 */ /* 0x000fe400078e00ff */
[----:B------:R-:W-:-:S07]  /*c1f0*/  IMAD.MOV.U32 R31, RZ, RZ, RZ ;  /* 0x000000ffff1f7224 */ /* 0x000fce00078e00ff */
.L_x_49:
[----:B-----5:R-:W-:Y:S01]  /*c200*/  SHF.R.U32.HI R35, RZ, R31, R26 ;  /* 0x0000001fff237219 */ /* 0x020fe2000001161a */
[----:B------:R-:W-:-:S03]  /*c210*/  IMAD.IADD R24, R28, 0x1, R31 ;  /* 0x000000011c187824 */ /* 0x000fc600078e021f */
[----:B------:R-:W-:-:S04]  /*c220*/  LOP3.LUT R25, R35, 0x1, RZ, 0xc0, !PT ;  /* 0x0000000123197812 */ /* 0x000fc800078ec0ff */
[----:B------:R-:W-:Y:S01]  /*c230*/  ISETP.NE.U32.AND P0, PT, R25, 0x1, PT ;  /* 0x000000011900780c */ /* 0x000fe20003f05070 */
[----:B------:R-:W-:-:S04]  /*c240*/  IMAD R25, R24, 0x5, RZ ;  /* 0x0000000518197824 */ /* 0x000fc800078e02ff */
[----:B------:R-:W-:-:S08]  /*c250*/  IMAD.WIDE.U32 R24, R25, 0x4, R18 ;  /* 0x0000000419187825 */ /* 0x000fd000078e0012 */
[----:B------:R-:W2:Y:S04]  /*c260*/  @!P0 LDG.E R30, desc[UR10][R24.64] ;  /* 0x0000000a181e8981 */ /* 0x000ea8000c1e1900 */
[----:B------:R-:W3:Y:S04]  /*c270*/  @!P0 LDG.E R34, desc[UR10][R24.64+0x8] ;  /* 0x0000080a18228981 */ /* 0x000ee8000c1e1900 */
[----:B------:R-:W4:Y:S04]  /*c280*/  @!P0 LDG.E R36, desc[UR10][R24.64+0x10] ;  /* 0x0000100a18248981 */ /* 0x000f28000c1e1900 */
[----:B------:R-:W4:Y:S01]  /*c290*/  @!P0 LDG.E R33, desc[UR10][R24.64+0x4] ;  /* 0x0000040a18218981 */ /* 0x000f22000c1e1900 */
[----:B------:R-:W-:-:S13]  /*c2a0*/  R2P PR, R35, 0x7e ;  /* 0x0000007e23007804 */ /* 0x000fda0000000000 */
[----:B------:R-:W4:Y:S01]  /*c2b0*/  @P1 LDG.E R37, desc[UR10][R24.64+0x20] ;  /* 0x0000200a18251981 */ /* 0x000f22000c1e1900 */
[----:B--2---:R-:W-:-:S03]  /*c2c0*/  @!P0 LOP3.LUT R13, R13, R30, RZ, 0x3c, !PT ;  /* 0x0000001e0d0d8212 */ /* 0x004fc600078e3cff */
[----:B------:R-:W2:Y:S01]  /*c2d0*/  @P1 LDG.E R30, desc[UR10][R24.64+0x24] ;  /* 0x0000240a181e1981 */ /* 0x000ea2000c1e1900 */
[----:B---3--:R-:W-:-:S03]  /*c2e0*/  @!P0 LOP3.LUT R15, R15, R34, RZ, 0x3c, !PT ;  /* 0x000000220f0f8212 */ /* 0x008fc600078e3cff */
[----:B------:R-:W3:Y:S01]  /*c2f0*/  @P2 LDG.E R34, desc[UR10][R24.64+0x38] ;  /* 0x0000380a18222981 */ /* 0x000ee2000c1e1900 */
[----:B----4-:R-:W-:-:S03]  /*c300*/  @!P0 LOP3.LUT R3, R3, R36, RZ, 0x3c, !PT ;  /* 0x0000002403038212 */ /* 0x010fc600078e3cff */
[----:B------:R-:W4:Y:S01]  /*c310*/  @P3 LDG.E R36, desc[UR10][R24.64+0x4c] ;  /* 0x00004c0a18243981 */ /* 0x000f22000c1e1900 */
[----:B------:R-:W-:-:S03]  /*c320*/  @!P0 LOP3.LUT R14, R14, R33, RZ, 0x3c, !PT ;  /* 0x000000210e0e8212 */ /* 0x000fc600078e3cff */
[----:B------:R-:W4:Y:S01]  /*c330*/  @!P0 LDG.E R33, desc[UR10][R24.64+0xc] ;  /* 0x00000c0a18218981 */ /* 0x000f22000c1e1900 */
[----:B--2---:R-:W-:-:S03]  /*c340*/  @P1 LOP3.LUT R3, R3, R30, RZ, 0x3c, !PT ;  /* 0x0000001e03031212 */ /* 0x004fc600078e3cff */
[----:B------:R-:W2:Y:S01]  /*c350*/  @P1 LDG.E R30, desc[UR10][R24.64+0x14] ;  /* 0x0000140a181e1981 */ /* 0x000ea2000c1e1900 */
[----:B---3--:R-:W-:-:S03]  /*c360*/  @P2 LOP3.LUT R3, R3, R34, RZ, 0x3c, !PT ;  /* 0x0000002203032212 */ /* 0x008fc600078e3cff */
[----:B------:R-:W3:Y:S01]  /*c370*/  @P4 LDG.E R34, desc[UR10][R24.64+0x60] ;  /* 0x0000600a18224981 */ /* 0x000ee2000c1e1900 */
[----:B----4-:R-:W-:-:S03]  /*c380*/  @P3 LOP3.LUT R3, R3, R36, RZ, 0x3c, !PT ;  /* 0x0000002403033212 */ /* 0x010fc600078e3cff */
[----:B------:R-:W4:Y:S01]  /*c390*/  @P5 LDG.E R36, desc[UR10][R24.64+0x74] ;  /* 0x0000740a18245981 */ /* 0x000f22000c1e1900 */
[----:B------:R-:W-:-:S03]  /*c3a0*/  @!P0 LOP3.LUT R2, R2, R33, RZ, 0x3c, !PT ;  /* 0x0000002102028212 */ /* 0x000fc600078e3cff */
[----:B------:R-:W4:Y:S01]  /*c3b0*/  @P6 LDG.E R33, desc[UR10][R24.64+0x88] ;  /* 0x0000880a18216981 */ /* 0x000f22000c1e1900 */
[----:B---3--:R-:W-:Y:S02]  /*c3c0*/  @P4 LOP3.LUT R3, R3, R34, RZ, 0x3c, !PT ;  /* 0x0000002203034212 */ /* 0x008fe400078e3cff */
[----:B--2---:R-:W-:Y:S01]  /*c3d0*/  @P1 LOP3.LUT R13, R13, R30, RZ, 0x3c, !PT ;  /* 0x0000001e0d0d1212 */ /* 0x004fe200078e3cff */
[----:B------:R-:W2:Y:S01]  /*c3e0*/  @P2 LDG.E R34, desc[UR10][R24.64+0x28] ;  /* 0x0000280a18222981 */ /* 0x000ea2000c1e1900 */
[----:B----4-:R-:W-:-:S03]  /*c3f0*/  @P5 LOP3.LUT R3, R3, R36, RZ, 0x3c, !PT ;  /* 0x0000002403035212 */ /* 0x010fc600078e3cff */
[----:B------:R-:W3:Y:S01]  /*c400*/  @P1 LDG.E R30, desc[UR10][R24.64+0x1c] ;  /* 0x00001c0a181e1981 */ /* 0x000ee2000c1e1900 */
[----:B------:R-:W-:-:S03]  /*c410*/  @P6 LOP3.LUT R3, R3, R33, RZ, 0x3c, !PT ;  /* 0x0000002103036212 */ /* 0x000fc600078e3cff */
[----:B------:R-:W4:Y:S01]  /*c420*/  @P1 LDG.E R33, desc[UR10][R24.64+0x18] ;  /* 0x0000180a18211981 */ /* 0x000f22000c1e1900 */
[----:B------:R-:W-:-:S03]  /*c430*/  @P1 LOP3.LUT R2, R2, R37, RZ, 0x3c, !PT ;  /* 0x0000002502021212 */ /* 0x000fc600078e3cff */
[----:B------:R-:W4:Y:S01]  /*c440*/  @P2 LDG.E R37, desc[UR10][R24.64+0x34] ;  /* 0x0000340a18252981 */ /* 0x000f22000c1e1900 */
[----:B--2---:R-:W-:-:S03]  /*c450*/  @P2 LOP3.LUT R13, R13, R34, RZ, 0x3c, !PT ;  /* 0x000000220d0d2212 */ /* 0x004fc600078e3cff */
[----:B------:R-:W2:Y:S01]  /*c460*/  @P3 LDG.E R34, desc[UR10][R24.64+0x3c] ;  /* 0x00003c0a18223981 */ /* 0x000ea2000c1e1900 */
[----:B---3--:R-:W-:-:S03]  /*c470*/  @P1 LOP3.LUT R15, R15, R30, RZ, 0x3c, !PT ;  /* 0x0000001e0f0f1212 */ /* 0x008fc600078e3cff */
[----:B------:R-:W3:Y:S01]  /*c480*/  @P2 LDG.E R30, desc[UR10][R24.64+0x30] ;  /* 0x0000300a181e2981 */ /* 0x000ee2000c1e1900 */
[----:B----4-:R-:W-:-:S03]  /*c490*/  @P1 LOP3.LUT R14, R14, R33, RZ, 0x3c, !PT ;  /* 0x000000210e0e1212 */ /* 0x010fc600078e3cff */
        /* <DEDUP_REMOVED lines=25> */
[----:B------:R-:W-:Y:S02]  /*c630*/  LOP3.LUT P0, RZ, R35, 0x80, RZ, 0xc0, !PT ;  /* 0x0000008023ff7812 */ /* 0x000fe4000780c0ff */
[----:B------:R-:W-:Y:S02]  /*c640*/  @P5 LOP3.LUT R2, R2, R37, RZ, 0x3c, !PT ;  /* 0x0000002502025212 */ /* 0x000fe400078e3cff */
[----:B------:R-:W4:Y:S01]  /*c650*/  @P6 LDG.E R37, desc[UR10][R24.64+0x84] ;  /* 0x0000840a18256981 */ /* 0x000f22000c1e1900 */
[----:B--2---:R-:W-:-:S08]  /*c660*/  @P6 LOP3.LUT R13, R13, R34, RZ, 0x3c, !PT ;  /* 0x000000220d0d6212 */ /* 0x004fd000078e3cff */
        /* <DEDUP_REMOVED lines=13> */
[----:B------:R-:W-:Y:S02]  /*c740*/  @P0 LOP3.LUT R2, R2, R37, RZ, 0x3c, !PT ;  /* 0x0000002502020212 */ /* 0x000fe400078e3cff */
[----:B--2---:R-:W-:Y:S02]  /*c750*/  @P0 LOP3.LUT R3, R3, R34, RZ, 0x3c, !PT ;  /* 0x0000002203030212 */ /* 0x004fe400078e3cff */
[----:B---3--:R-:W-:Y:S02]  /*c760*/  @P0 LOP3.LUT R15, R15, R30, RZ, 0x3c, !PT ;  /* 0x0000001e0f0f0212 */ /* 0x008fe400078e3cff */
[----:B----4-:R-:W-:Y:S02]  /*c770*/  @P0 LOP3.LUT R14, R14, R33, RZ, 0x3c, !PT ;  /* 0x000000210e0e0212 */ /* 0x010fe400078e3cff */
[----:B------:R-:W-:-:S13]  /*c780*/  R2P PR, R35.B1, 0x7f ;  /* 0x0000007f23007804 */ /* 0x000fda0000001000 */
[----:B------:R-:W2:Y:S04]  /*c790*/  @P0 LDG.E R30, desc[UR10][R24.64+0xa0] ;  /* 0x0000a00a181e0981 */ /* 0x000ea8000c1e1900 */
[----:B------:R-:W3:Y:S04]  /*c7a0*/  @P0 LDG.E R33, desc[UR10][R24.64+0xa4] ;  /* 0x0000a40a18210981 */ /* 0x000ee8000c1e1900 */
[----:B------:R-:W4:Y:S04]  /*c7b0*/  @P0 LDG.E R34, desc[UR10][R24.64+0xb0] ;  /* 0x0000b00a18220981 */ /* 0x000f28000c1e1900 */
[----:B------:R-:W4:Y:S04]  /*c7c0*/  @P0 LDG.E R37, desc[UR10][R24.64+0xac] ;  /* 0x0000ac0a18250981 */ /* 0x000f28000c1e1900 */
[----:B------:R-:W4:Y:S01]  /*c7d0*/  @P3 LDG.E R36, desc[UR10][R24.64+0xdc] ;  /* 0x0000dc0a18243981 */ /* 0x000f22000c1e1900 */
[----:B--2---:R-:W-:-:S03]  /*c7e0*/  @P0 LOP3.LUT R13, R13, R30, RZ, 0x3c, !PT ;  /* 0x0000001e0d0d0212 */ /* 0x004fc600078e3cff */
[----:B------:R-:W2:Y:S01]  /*c7f0*/  @P0 LDG.E R30, desc[UR10][R24.64+0xa8] ;  /* 0x0000a80a181e0981 */ /* 0x000ea2000c1e1900 */
[----:B---3--:R-:W-:-:S03]  /*c800*/  @P0 LOP3.LUT R14, R14, R33, RZ, 0x3c, !PT ;  /* 0x000000210e0e0212 */ /* 0x008fc600078e3cff */
[----:B------:R-:W3:Y:S01]  /*c810*/  @P1 LDG.E R33, desc[UR10][R24.64+0xb8] ;  /* 0x0000b80a18211981 */ /* 0x000ee2000c1e1900 */
[----:B----4-:R-:W-:-:S03]  /*c820*/  @P0 LOP3.LUT R3, R3, R34, RZ, 0x3c, !PT ;  /* 0x0000002203030212 */ /* 0x010fc600078e3cff */
        /* <DEDUP_REMOVED lines=9> */
[----:B------:R-:W-:-:S04]  /*c8c0*/  @P0 LOP3.LUT R2, R2, R37, RZ, 0x3c, !PT ;  /* 0x0000002502020212 */ /* 0x000fc800078e3cff */
[----:B---3--:R-:W-:Y:S02]  /*c8d0*/  @P1 LOP3.LUT R2, R2, R33, RZ, 0x3c, !PT ;  /* 0x0000002102021212 */ /* 0x008fe400078e3cff */
[----:B----4-:R-:W-:Y:S01]  /*c8e0*/  @P2 LOP3.LUT R13, R13, R34, RZ, 0x3c, !PT ;  /* 0x000000220d0d2212 */ /* 0x010fe200078e3cff */
[----:B------:R-:W3:Y:S04]  /*c8f0*/  @P2 LDG.E R33, desc[UR10][R24.64+0xd4] ;  /* 0x0000d40a18212981 */ /* 0x000ee8000c1e1900 */
[----:B------:R-:W4:Y:S01]  /*c900*/  @P2 LDG.E R34, desc[UR10][R24.64+0xd8] ;  /* 0x0000d80a18222981 */ /* 0x000f22000c1e1900 */
[----:B--2---:R-:W-:-:S03]  /*c910*/  @P1 LOP3.LUT R3, R3, R30, RZ, 0x3c, !PT ;  /* 0x0000001e03031212 */ /* 0x004fc600078e3cff */
[----:B------:R-:W2:Y:S01]  /*c920*/  @P2 LDG.E R30, desc[UR10][R24.64+0xd0] ;  /* 0x0000d00a181e2981 */ /* 0x000ea2000c1e1900 */
[----:B------:R-:W-:-:S03]  /*c930*/  LOP3.LUT P0, RZ, R35, 0x8000, RZ, 0xc0, !PT ;  /* 0x0000800023ff7812 */ /* 0x000fc6000780c0ff */
[----:B------:R-:W2:Y:S01]  /*c940*/  @P2 LDG.E R35, desc[UR10][R24.64+0xcc] ;  /* 0x0000cc0a18232981 */ /* 0x000ea2000c1e1900 */
[----:B---3--:R-:W-:-:S03]  /*c950*/  @P2 LOP3.LUT R2, R2, R33, RZ, 0x3c, !PT ;  /* 0x0000002102022212 */ /* 0x008fc600078e3cff */
[----:B------:R-:W3:Y:S01]  /*c960*/  @P3 LDG.E R33, desc[UR10][R24.64+0xe0] ;  /* 0x0000e00a18213981 */ /* 0x000ee2000c1e1900 */
[----:B----4-:R-:W-:-:S03]  /*c970*/  @P2 LOP3.LUT R3, R3, R34, RZ, 0x3c, !PT ;  /* 0x0000002203032212 */ /* 0x010fc600078e3cff */
[----:B------:R-:W4:Y:S01]  /*c980*/  @P3 LDG.E R34, desc[UR10][R24.64+0xec] ;  /* 0x0000ec0a18223981 */ /* 0x000f22000c1e1900 */
[----:B--2---:R-:W-:-:S03]  /*c990*/  @P2 LOP3.LUT R15, R15, R30, RZ, 0x3c, !PT ;  /* 0x0000001e0f0f2212 */ /* 0x004fc600078e3cff */
[----:B------:R-:W2:Y:S01]  /*c9a0*/  @P3 LDG.E R30, desc[UR10][R24.64+0xe4] ;  /* 0x0000e40a181e3981 */ /* 0x000ea2000c1e1900 */
[----:B------:R-:W-:Y:S02]  /*c9b0*/  @P2 LOP3.LUT R14, R14, R35, RZ, 0x3c, !PT ;  /* 0x000000230e0e2212 */ /* 0x000fe400078e3cff */
[----:B------:R-:W-:Y:S01]  /*c9c0*/  @P3 LOP3.LUT R13, R13, R36, RZ, 0x3c, !PT ;  /* 0x000000240d0d3212 */ /* 0x000fe200078e3cff */
[----:B------:R-:W2:Y:S01]  /*c9d0*/  @P3 LDG.E R35, desc[UR10][R24.64+0xe8] ;  /* 0x0000e80a18233981 */ /* 0x000ea2000c1e1900 */
[----:B---3--:R-:W-:-:S03]  /*c9e0*/  @P3 LOP3.LUT R14, R14, R33, RZ, 0x3c, !PT ;  /* 0x000000210e0e3212 */ /* 0x008fc600078e3cff */
[----:B------:R-:W3:Y:S01]  /*c9f0*/  @P4 LDG.E R33, desc[UR10][R24.64+0xf4] ;  /* 0x0000f40a18214981 */ /* 0x000ee2000c1e1900 */
[----:B----4-:R-:W-:-:S03]  /*ca00*/  @P3 LOP3.LUT R3, R3, R34, RZ, 0x3c, !PT ;  /* 0x0000002203033212 */ /* 0x010fc600078e3cff */
        /* <DEDUP_REMOVED lines=10> */
[----:B------:R-:W-:-:S03]  /*cab0*/  @P3 LOP3.LUT R2, R2, R35, RZ, 0x3c, !PT ;  /* 0x0000002302023212 */ /* 0x000fc600078e3cff */
        /* <DEDUP_REMOVED lines=23> */
[----:B------:R-:W-:Y:S02]  /*cc30*/  IADD3 R31, PT, PT, R31, 0x10, RZ ;  /* 0x000000101f1f7810 */ /* 0x000fe40007ffe0ff */
[----:B--2---:R-:W-:Y:S02]  /*cc40*/  @P6 LOP3.LUT R15, R15, R30, RZ, 0x3c, !PT ;  /* 0x0000001e0f0f6212 */ /* 0x004fe400078e3cff */
[----:B------:R-:W2:Y:S01]  /*cc50*/  @P0 LDG.E R30, desc[UR10][R24.64+0x134] ;  /* 0x0001340a181e0981 */ /* 0x000ea2000c1e1900 */
[----:B------:R-:W-:-:S02]  /*cc60*/  ISETP.NE.AND P1, PT, R31, 0x20, PT ;  /* 0x000000201f00780c */ /* 0x000fc40003f25270 */
[----:B------:R-:W-:Y:S02]  /*cc70*/  @P0 LOP3.LUT R13, R13, R36, RZ, 0x3c, !PT ;  /* 0x000000240d0d0212 */ /* 0x000fe400078e3cff */
[----:B---3--:R-:W-:Y:S02]  /*cc80*/  @P0 LOP3.LUT R2, R2, R35, RZ, 0x3c, !PT ;  /* 0x0000002302020212 */ /* 0x008fe400078e3cff */
[----:B----4-:R-:W-:Y:S02]  /*cc90*/  @P0 LOP3.LUT R14, R14, R33, RZ, 0x3c, !PT ;  /* 0x000000210e0e0212 */ /* 0x010fe400078e3cff */
[----:B------:R-:W-:Y:S02]  /*cca0*/  @P0 LOP3.LUT R3, R3, R34, RZ, 0x3c, !PT ;  /* 0x0000002203030212 */ /* 0x000fe400078e3cff */
[----:B--2---:R-:W-:-:S03]  /*ccb0*/  @P0 LOP3.LUT R15, R15, R30, RZ, 0x3c, !PT ;  /* 0x0000001e0f0f0212 */ /* 0x004fc600078e3cff */
[----:B------:R-:W-:Y:S05]  /*ccc0*/  @P1 BRA `(.L_x_49) ;  /* 0xfffffff4004c1947 */ /* 0x000fea000383ffff */
[----:B------:R-:W-:Y:S05]  /*ccd0*/  BSYNC.RECONVERGENT B5 ;  /* 0x0000000000057941 */ /* 0x000fea0003800200 */
.L_x_48:
[----:B------:R-:W-:-:S05]  /*cce0*/  VIADD R32, R32, 0x1 ;  /* 0x0000000120207836 */ /* 0x000fca0000000000 */
[----:B------:R-:W-:-:S13]  /*ccf0*/  ISETP.NE.AND P0, PT, R32, 0x5, PT ;  /* 0x000000052000780c */ /* 0x000fda0003f05270 */
[----:B------:R-:W-:Y:S05]  /*cd00*/  @P0 BRA `(.L_x_50) ;  /* 0xfffffff400280947 */ /* 0x000fea000383ffff */
[----:B------:R-:W-:Y:S05]  /*cd10*/  BSYNC.RECONVERGENT B4 ;  /* 0x0000000000047941 */ /* 0x000fea0003800200 */
.L_x_47:
[----:B------:R0:W-:Y:S01]  /*cd20*/  STL.64 [R1+0x8], R14 ;  /* 0x0000080e01007387 */ /* 0x0001e20000100a00 */
[----:B------:R-:W-:-:S03]  /*cd30*/  ISETP.NE.U32.AND P0, PT, R29, 0x1, PT ;  /* 0x000000011d00780c */ /* 0x000fc60003f05070 */
[----:B------:R0:W-:Y:S01]  /*cd40*/  STL.64 [R1+0x10], R2 ;  /* 0x0000100201007387 */ /* 0x0001e20000100a00 */
[----:B------:R-:W-:-:S03]  /*cd50*/  ISETP.NE.AND.EX P0, PT, RZ, RZ, PT, P0 ;  /* 0x000000ffff00720c */ /* 0x000fc60003f05300 */
[----:B------:R0:W-:Y:S10]  /*cd60*/  STL [R1+0x4], R13 ;  /* 0x0000040d01007387 */ /* 0x0001f40000100800 */
[----:B0-----:R-:W-:Y:S05]  /*cd70*/  @!P0 BRA `(.L_x_46) ;  /* 0x0000001800248947 */ /* 0x001fea0003800000 */
[----:B------:R-:W-:Y:S01]  /*cd80*/  UMOV UR4, URZ ;  /* 0x000000ff00047c82 */ /* 0x000fe20008000000 */
[----:B------:R-:W-:Y:S01]  /*cd90*/  UMOV UR5, URZ ;  /* 0x000000ff00057c82 */ /* 0x000fe20008000000 */
[----:B------:R-:W-:Y:S01]  /*cda0*/  BSSY.RECONVERGENT B4, `(.L_x_51) ;  /* 0x00000bd000047945 */ /* 0x000fe20003800200 */
[----:B------:R-:W-:Y:S01]  /*cdb0*/  IMAD.MOV.U32 R13, RZ, RZ, RZ ;  /* 0x000000ffff0d7224 */ /* 0x000fe200078e00ff */
[----:B------:R-:W-:Y:S01]  /*cdc0*/  MOV R3, UR4 ;  /* 0x0000000400037c02 */ /* 0x000fe20008000f00 */
[----:B------:R-:W-:Y:S02]  /*cdd0*/  IMAD.MOV.U32 R34, RZ, RZ, RZ ;  /* 0x000000ffff227224 */ /* 0x000fe400078e00ff */
[----:B------:R-:W-:Y:S02]  /*cde0*/  IMAD.MOV.U32 R2, RZ, RZ, RZ ;  /* 0x000000ffff027224 */ /* 0x000fe400078e00ff */
[----:B------:R-:W-:Y:S02]  /*cdf0*/  IMAD.MOV.U32 R15, RZ, RZ, RZ ;  /* 0x000000ffff0f7224 */ /* 0x000fe400078e00ff */
[----:B------:R-:W-:-:S07]  /*ce00*/  IMAD.U32 R14, RZ, RZ, UR5 ;  /* 0x00000005ff0e7e24 */ /* 0x000fce000f8e00ff */
.L_x_54:
[----:B------:R-:W-:-:S06]  /*ce10*/  LEA R26, R34, UR14, 0x2 ;  /* 0x0000000e221a7c11 */ /* 0x000fcc000f8e10ff */
[----:B------:R-:W5:Y:S01]  /*ce20*/  LDL R26, [R26+0x4] ;  /* 0x000004001a1a7983 */ /* 0x000f620000100800 */
[----:B------:R-:W-:Y:S01]  /*ce30*/  BSSY.RECONVERGENT B5, `(.L_x_52) ;  /* 0x00000b0000057945 */ /* 0x000fe20003800200 */
[----:B------:R-:W-:Y:S02]  /*ce40*/  IMAD.SHL.U32 R28, R34, 0x20, RZ ;  /* 0x00000020221c7824 */ /* 0x000fe400078e00ff */
[----:B------:R-:W-:-:S07]  /*ce50*/  IMAD.MOV.U32 R31, RZ, RZ, RZ ;  /* 0x000000ffff1f7224 */ /* 0x000fce00078e00ff */
.L_x_53:
        /* <DEDUP_REMOVED lines=163> */
[----:B------:R-:W-:Y:S01]  /*d890*/  VIADD R31, R31, 0x10 ;  /* 0x000000101f1f7836 */ /* 0x000fe20000000000 */
[----:B--2---:R-:W-:Y:S02]  /*d8a0*/  @P6 LOP3.LUT R15, R15, R30, RZ, 0x3c, !PT ;  /* 0x0000001e0f0f6212 */ /* 0x004fe400078e3cff */
[----:B------:R-:W2:Y:S02]  /*d8b0*/  @P0 LDG.E R30, desc[UR10][R24.64+0x134] ;  /* 0x0001340a181e0981 */ /* 0x000ea4000c1e1900 */
        /* <DEDUP_REMOVED lines=8> */
.L_x_52:
[----:B------:R-:W-:-:S04]  /*d940*/  IADD3 R34, PT, PT, R34, 0x1, RZ ;  /* 0x0000000122227810 */ /* 0x000fc80007ffe0ff */
[----:B------:R-:W-:-:S13]  /*d950*/  ISETP.NE.AND P0, PT, R34, 0x5, PT ;  /* 0x000000052200780c */ /* 0x000fda0003f05270 */
[----:B------:R-:W-:Y:S05]  /*d960*/  @P0 BRA `(.L_x_54) ;  /* 0xfffffff400280947 */ /* 0x000fea000383ffff */
[----:B------:R-:W-:Y:S05]  /*d970*/  BSYNC.RECONVERGENT B4 ;  /* 0x0000000000047941 */ /* 0x000fea0003800200 */
.L_x_51:
[----:B------:R0:W-:Y:S01]  /*d980*/  STL [R1+0x4], R13 ;  /* 0x0000040d01007387 */ /* 0x0001e20000100800 */
[----:B------:R-:W-:-:S03]  /*d990*/  ISETP.NE.U32.AND P0, PT, R29, 0x3, PT ;  /* 0x000000031d00780c */ /* 0x000fc60003f05070 */
[----:B------:R0:W-:Y:S01]  /*d9a0*/  STL.64 [R1+0x8], R14 ;  /* 0x0000080e01007387 */ /* 0x0001e20000100a00 */
[----:B------:R-:W-:-:S03]  /*d9b0*/  ISETP.NE.AND.EX P0, PT, RZ, RZ, PT, P0 ;  /* 0x000000ffff00720c */ /* 0x000fc60003f05300 */
[----:B------:R0:W-:Y:S10]  /*d9c0*/  STL.64 [R1+0x10], R2 ;  /* 0x0000100201007387 */ /* 0x0001f40000100a00 */
[----:B------:R-:W-:Y:S05]  /*d9d0*/  @P0 BRA `(.L_x_46) ;  /* 0x0000000c000c0947 */ /* 0x000fea0003800000 */
[----:B------:R-:W-:Y:S01]  /*d9e0*/  UMOV UR4, URZ ;  /* 0x000000ff00047c82 */ /* 0x000fe20008000000 */
[----:B------:R-:W-:Y:S01]  /*d9f0*/  UMOV UR5, URZ ;  /* 0x000000ff00057c82 */ /* 0x000fe20008000000 */
[----:B------:R-:W-:Y:S01]  /*da00*/  BSSY.RECONVERGENT B4, `(.L_x_55) ;  /* 0x00000bd000047945 */ /* 0x000fe20003800200 */
[----:B0-----:R-:W-:Y:S01]  /*da10*/  IMAD.MOV.U32 R13, RZ, RZ, RZ ;  /* 0x000000ffff0d7224 */ /* 0x001fe200078e00ff */
[----:B------:R-:W-:Y:S01]  /*da20*/  MOV R14, UR5 ;  /* 0x00000005000e7c02 */ /* 0x000fe20008000f00 */
[----:B------:R-:W-:Y:S02]  /*da30*/  IMAD.MOV.U32 R32, RZ, RZ, RZ ;  /* 0x000000ffff207224 */ /* 0x000fe400078e00ff */
[----:B------:R-:W-:Y:S02]  /*da40*/  IMAD.MOV.U32 R2, RZ, RZ, RZ ;  /* 0x000000ffff027224 */ /* 0x000fe400078e00ff */
[----:B------:R-:W-:Y:S02]  /*da50*/  IMAD.MOV.U32 R15, RZ, RZ, RZ ;  /* 0x000000ffff0f7224 */ /* 0x000fe400078e00ff */
[----:B------:R-:W-:-:S07]  /*da60*/  IMAD.U32 R3, RZ, RZ, UR4 ;  /* 0x00000004ff037e24 */ /* 0x000fce000f8e00ff */
.L_x_58:
[----:B------:R-:W-:-:S06]  /*da70*/  LEA R26, R32, UR14, 0x2 ;  /* 0x0000000e201a7c11 */ /* 0x000fcc000f8e10ff */
[----:B------:R-:W5:Y:S01]  /*da80*/  LDL R26, [R26+0x4] ;  /* 0x000004001a1a7983 */ /* 0x000f620000100800 */
[----:B------:R-:W-:Y:S01]  /*da90*/  BSSY.RECONVERGENT B5, `(.L_x_56) ;  /* 0x00000b0000057945 */ /* 0x000fe20003800200 */
[----:B------:R-:W-:Y:S02]  /*daa0*/  IMAD.SHL.U32 R28, R32, 0x20, RZ ;  /* 0x00000020201c7824 */ /* 0x000fe400078e00ff */
[----:B------:R-:W-:-:S07]  /*dab0*/  IMAD.MOV.U32 R29, RZ, RZ, RZ ;  /* 0x000000ffff1d7224 */ /* 0x000fce00078e00ff */
.L_x_57:
[----:B-----5:R-:W-:Y:S01]  /*dac0*/  SHF.R.U32.HI R33, RZ, R29, R26 ;  /* 0x0000001dff217219 */ /* 0x020fe2000001161a */
[----:B------:R-:W-:-:S03]  /*dad0*/  IMAD.IADD R24, R28, 0x1, R29 ;  /* 0x000000011c187824 */ /* 0x000fc600078e021d */
[----:B------:R-:W-:-:S04]  /*dae0*/  LOP3.LUT R25, R33, 0x1, RZ, 0xc0, !PT ;  /* 0x0000000121197812 */ /* 0x000fc800078ec0ff */
[----:B------:R-:W-:Y:S01]  /*daf0*/  ISETP.NE.U32.AND P0, PT, R25, 0x1, PT ;  /* 0x000000011900780c */ /* 0x000fe20003f05070 */
[----:B------:R-:W-:-:S03]  /*db00*/  IMAD R25, R24, 0x5, RZ ;  /* 0x0000000518197824 */ /* 0x000fc600078e02ff */
[----:B------:R-:W-:Y:S01]  /*db10*/  R2P PR, R33, 0x7e ;  /* 0x0000007e21007804 */ /* 0x000fe20000000000 */
[----:B------:R-:W-:-:S08]  /*db20*/  IMAD.WIDE.U32 R24, R25, 0x4, R18 ;  /* 0x0000000419187825 */ /* 0x000fd000078e0012 */
[----:B------:R-:W2:Y:S04]  /*db30*/  @!P0 LDG.E R34, desc[UR10][R24.64+0x10] ;  /* 0x0000100a18228981 */ /* 0x000ea8000c1e1900 */
[----:B------:R-:W3:Y:S04]  /*db40*/  @P1 LDG.E R36, desc[UR10][R24.64+0x24] ;  /* 0x0000240a18241981 */ /* 0x000ee8000c1e1900 */
[----:B------:R-:W4:Y:S04]  /*db50*/  @!P0 LDG.E R30, desc[UR10][R24.64] ;  /* 0x0000000a181e8981 */ /* 0x000f28000c1e1900 */
[----:B------:R-:W4:Y:S04]  /*db60*/  @P2 LDG.E R31, desc[UR10][R24.64+0x38] ;  /* 0x0000380a181f2981 */ /* 0x000f28000c1e1900 */
[----:B------:R-:W4:Y:S01]  /*db70*/  @P1 LDG.E R35, desc[UR10][R24.64+0x20] ;  /* 0x0000200a18231981 */ /* 0x000f22000c1e1900 */
[----:B--2---:R-:W-:-:S03]  /*db80*/  @!P0 LOP3.LUT R3, R3, R34, RZ, 0x3c, !PT ;  /* 0x0000002203038212 */ /* 0x004fc600078e3cff */
[----:B------:R-:W2:Y:S01]  /*db90*/  @P3 LDG.E R34, desc[UR10][R24.64+0x4c] ;  /* 0x00004c0a18223981 */ /* 0x000ea2000c1e1900 */
[----:B---3--:R-:W-:-:S03]  /*dba0*/  @P1 LOP3.LUT R3, R3, R36, RZ, 0x3c, !PT ;  /* 0x0000002403031212 */ /* 0x008fc600078e3cff */
[----:B------:R-:W3:Y:S01]  /*dbb0*/  @P4 LDG.E R36, desc[UR10][R24.64+0x60] ;  /* 0x0000600a18244981 */ /* 0x000ee2000c1e1900 */
[----:B----4-:R-:W-:-:S03]  /*dbc0*/  @!P0 LOP3.LUT R13, R13, R30, RZ, 0x3c, !PT ;  /* 0x0000001e0d0d8212 */ /* 0x010fc600078e3cff */
[----:B------:R-:W4:Y:S01]  /*dbd0*/  @!P0 LDG.E R30, desc[UR10][R24.64+0x8] ;  /* 0x0000080a181e8981 */ /* 0x000f22000c1e1900 */
[----:B------:R-:W-:-:S03]  /*dbe0*/  @P2 LOP3.LUT R3, R3, R31, RZ, 0x3c, !PT ;  /* 0x0000001f03032212 */ /* 0x000fc600078e3cff */
[----:B------:R-:W3:Y:S01]  /*dbf0*/  @!P0 LDG.E R31, desc[UR10][R24.64+0x4] ;  /* 0x0000040a181f8981 */ /* 0x000ee2000c1e1900 */
[----:B--2---:R-:W-:-:S03]  /*dc00*/  @P3 LOP3.LUT R3, R3, R34, RZ, 0x3c, !PT ;  /* 0x0000002203033212 */ /* 0x004fc600078e3cff */
[----:B------:R-:W2:Y:S01]  /*dc10*/  @P5 LDG.E R34, desc[UR10][R24.64+0x74] ;  /* 0x0000740a18225981 */ /* 0x000ea2000c1e1900 */
[----:B----4-:R-:W-:-:S03]  /*dc20*/  @!P0 LOP3.LUT R15, R15, R30, RZ, 0x3c, !PT ;  /* 0x0000001e0f0f8212 */ /* 0x010fc600078e3cff */
[----:B------:R-:W4:Y:S01]  /*dc30*/  @P1 LDG.E R30, desc[UR10][R24.64+0x14] ;  /* 0x0000140a181e1981 */ /* 0x000f22000c1e1900 */
[----:B---3--:R-:W-:-:S03]  /*dc40*/  @!P0 LOP3.LUT R14, R14, R31, RZ, 0x3c, !PT ;  /* 0x0000001f0e0e8212 */ /* 0x008fc600078e3cff */
[----:B------:R-:W3:Y:S01]  /*dc50*/  @!P0 LDG.E R31, desc[UR10][R24.64+0xc] ;  /* 0x00000c0a181f8981 */ /* 0x000ee2000c1e1900 */
[----:B------:R-:W-:-:S03]  /*dc60*/  @P4 LOP3.LUT R3, R3, R36, RZ, 0x3c, !PT ;  /* 0x0000002403034212 */ /* 0x000fc600078e3cff */
[----:B------:R-:W3:Y:S01]  /*dc70*/  @P6 LDG.E R36, desc[UR10][R24.64+0x88] ;  /* 0x0000880a18246981 */ /* 0x000ee2000c1e1900 */
[----:B--2---:R-:W-:-:S03]  /*dc80*/  @P5 LOP3.LUT R3, R3, R34, RZ, 0x3c, !PT ;  /* 0x0000002203035212 */ /* 0x004fc600078e3cff */
[----:B------:R-:W2:Y:S01]  /*dc90*/  @P2 LDG.E R34, desc[UR10][R24.64+0x28] ;  /* 0x0000280a18222981 */ /* 0x000ea2000c1e1900 */
[----:B----4-:R-:W-:-:S03]  /*dca0*/  @P1 LOP3.LUT R13, R13, R30, RZ, 0x3c, !PT ;  /* 0x0000001e0d0d1212 */ /* 0x010fc600078e3cff */
[----:B------:R-:W4:Y:S01]  /*dcb0*/  @P1 LDG.E R30, desc[UR10][R24.64+0x1c] ;  /* 0x00001c0a181e1981 */ /* 0x000f22000c1e1900 */
[----:B---3--:R-:W-:-:S03]  /*dcc0*/  @!P0 LOP3.LUT R2, R2, R31, RZ, 0x3c, !PT ;  /* 0x0000001f02028212 */ /* 0x008fc600078e3cff */
[----:B------:R-:W3:Y:S01]  /*dcd0*/  @P1 LDG.E R31, desc[UR10][R24.64+0x18] ;  /* 0x0000180a181f1981 */ /* 0x000ee2000c1e1900 */
[----:B------:R-:W-:-:S03]  /*dce0*/  @P1 LOP3.LUT R2, R2, R35, RZ, 0x3c, !PT ;  /* 0x0000002302021212 */ /* 0x000fc600078e3cff */
[----:B------:R-:W3:Y:S01]  /*dcf0*/  @P2 LDG.E R35, desc[UR10][R24.64+0x34] ;  /* 0x0000340a18232981 */ /* 0x000ee2000c1e1900 */
[----:B--2---:R-:W-:-:S03]  /*dd00*/  @P2 LOP3.LUT R13, R13, R34, RZ, 0x3c, !PT ;  /* 0x000000220d0d2212 */ /* 0x004fc600078e3cff */
[----:B------:R-:W2:Y:S01]  /*dd10*/  @P3 LDG.E R34, desc[UR10][R24.64+0x3c] ;  /* 0x00003c0a18223981 */ /* 0x000ea2000c1e1900 */
[----:B----4-:R-:W-:-:S03]  /*dd20*/  @P1 LOP3.LUT R15, R15, R30, RZ, 0x3c, !PT ;  /* 0x0000001e0f0f1212 */ /* 0x010fc600078e3cff */
[----:B------:R-:W4:Y:S01]  /*dd30*/  @P2 LDG.E R30, desc[UR10][R24.64+0x30] ;  /* 0x0000300a181e2981 */ /* 0x000f22000c1e1900 */
[----:B---3--:R-:W-:-:S03]  /*dd40*/  @P1 LOP3.LUT R14, R14, R31, RZ, 0x3c, !PT ;  /* 0x0000001f0e0e1212 */ /* 0x008fc600078e3cff */
        /* <DEDUP_REMOVED lines=25> */
[----:B------:R-:W-:Y:S02]  /*dee0*/  LOP3.LUT P0, RZ, R33, 0x80, RZ, 0xc0, !PT ;  /* 0x0000008021ff7812 */ /* 0x000fe4000780c0ff */
[----:B------:R-:W-:Y:S02]  /*def0*/  @P5 LOP3.LUT R2, R2, R35, RZ, 0x3c, !PT ;  /* 0x0000002302025212 */ /* 0x000fe400078e3cff */
[----:B------:R-:W3:Y:S01]  /*df00*/  @P6 LDG.E R35, desc[UR10][R24.64+0x84] ;  /* 0x0000840a18236981 */ /* 0x000ee2000c1e1900 */
[----:B--2---:R-:W-:-:S08]  /*df10*/  @P6 LOP3.LUT R13, R13, R34, RZ, 0x3c, !PT ;  /* 0x000000220d0d6212 */ /* 0x004fd000078e3cff */
        /* <DEDUP_REMOVED lines=13> */
[----:B------:R-:W-:Y:S02]  /*dff0*/  @P6 LOP3.LUT R3, R3, R36, RZ, 0x3c, !PT ;  /* 0x0000002403036212 */ /* 0x000fe400078e3cff */
[----:B------:R-:W-:Y:S02]  /*e000*/  @P0 LOP3.LUT R2, R2, R35, RZ, 0x3c, !PT ;  /* 0x0000002302020212 */ /* 0x000fe400078e3cff */
[----:B--2---:R-:W-:Y:S02]  /*e010*/  @P0 LOP3.LUT R3, R3, R34, RZ, 0x3c, !PT ;  /* 0x0000002203030212 */ /* 0x004fe400078e3cff */
[----:B----4-:R-:W-:Y:S02]  /*e020*/  @P0 LOP3.LUT R15, R15, R30, RZ, 0x3c, !PT ;  /* 0x0000001e0f0f0212 */ /* 0x010fe400078e3cff */
[----:B---3--:R-:W-:Y:S02]  /*e030*/  @P0 LOP3.LUT R14, R14, R31, RZ, 0x3c, !PT ;  /* 0x0000001f0e0e0212 */ /* 0x008fe400078e3cff */
        /* <DEDUP_REMOVED lines=25> */
[----:B------:R-:W-:Y:S02]  /*e1d0*/  @P2 LOP3.LUT R13, R13, R36, RZ, 0x3c, !PT ;  /* 0x000000240d0d2212 */ /* 0x000fe400078e3cff */
[----:B------:R-:W-:Y:S01]  /*e1e0*/  LOP3.LUT P0, RZ, R33, 0x8000, RZ, 0xc0, !PT ;  /* 0x0000800021ff7812 */ /* 0x000fe2000780c0ff */
        /* <DEDUP_REMOVED lines=15> */
[----:B------:R-:W-:Y:S01]  /*e2e0*/  @P4 LOP3.LUT R13, R13, R36, RZ, 0x3c, !PT ;  /* 0x000000240d0d4212 */ /* 0x000fe200078e3cff */
        /* <DEDUP_REMOVED lines=34> */
[----:B------:R-:W-:-:S05]  /*e510*/  VIADD R29, R29, 0x10 ;  /* 0x000000101d1d7836 */ /* 0x000fca0000000000 */
[----:B------:R-:W-:Y:S02]  /*e520*/  ISETP.NE.AND P1, PT, R29, 0x20, PT ;  /* 0x000000201d00780c */ /* 0x000fe40003f25270 */
[----:B------:R-:W-:Y:S02]  /*e530*/  @P0 LOP3.LUT R2, R2, R33, RZ, 0x3c, !PT ;  /* 0x0000002102020212 */ /* 0x000fe400078e3cff */
[----:B--2---:R-:W-:Y:S02]  /*e540*/  @P6 LOP3.LUT R3, R3, R30, RZ, 0x3c, !PT ;  /* 0x0000001e03036212 */ /* 0x004fe400078e3cff */
[----:B---3--:R-:W-:Y:S02]  /*e550*/  @P0 LOP3.LUT R14, R14, R31, RZ, 0x3c, !PT ;  /* 0x0000001f0e0e0212 */ /* 0x008fe400078e3cff */
[----:B------:R-:W-:Y:S02]  /*e560*/  @P0 LOP3.LUT R3, R3, R36, RZ, 0x3c, !PT ;  /* 0x0000002403030212 */ /* 0x000fe400078e3cff */
[----:B----4-:R-:W-:-:S03]  /*e570*/  @P0 LOP3.LUT R15, R15, R34, RZ, 0x3c, !PT ;  /* 0x000000220f0f0212 */ /* 0x010fc600078e3cff */
[----:B------:R-:W-:Y:S05]  /*e580*/  @P1 BRA `(.L_x_57) ;  /* 0xfffffff4004c1947 */ /* 0x000fea000383ffff */
[----:B------:R-:W-:Y:S05]  /*e590*/  BSYNC.RECONVERGENT B5 ;  /* 0x0000000000057941 */ /* 0x000fea0003800200 */
.L_x_56:
[----:B------:R-:W-:-:S05]  /*e5a0*/  VIADD R32, R32, 0x1 ;  /* 0x0000000120207836 */ /* 0x000fca0000000000 */
[----:B------:R-:W-:-:S13]  /*e5b0*/  ISETP.NE.AND P0, PT, R32, 0x5, PT ;  /* 0x000000052000780c */ /* 0x000fda0003f05270 */
[----:B------:R-:W-:Y:S05]  /*e5c0*/  @P0 BRA `(.L_x_58) ;  /* 0xfffffff400280947 */ /* 0x000fea000383ffff */
[----:B------:R-:W-:Y:S05]  /*e5d0*/  BSYNC.RECONVERGENT B4 ;  /* 0x0000000000047941 */ /* 0x000fea0003800200 */
.L_x_55:
[----:B------:R1:W-:Y:S04]  /*e5e0*/  STL [R1+0x4], R13 ;  /* 0x0000040d01007387 */ /* 0x0003e80000100800 */
[----:B------:R1:W-:Y:S04]  /*e5f0*/  STL.64 [R1+0x8], R14 ;  /* 0x0000080e01007387 */ /* 0x0003e80000100a00 */
[----:B------:R1:W-:Y:S02]  /*e600*/  STL.64 [R1+0x10], R2 ;  /* 0x0000100201007387 */ /* 0x0003e40000100a00 */
.L_x_46:
[----:B------:R-:W-:Y:S05]  /*e610*/  BSYNC.RECONVERGENT B2 ;  /* 0x0000000000027941 */ /* 0x000fea0003800200 */
.L_x_45:
[C---:B------:R-:W-:Y:S02]  /*e620*/  ISETP.GT.U32.AND P0, PT, R27.reuse, 0x3, PT ;  /* 0x000000031b00780c */ /* 0x040fe40003f04070 */
[--C-:B------:R-:W-:Y:S02]  /*e630*/  SHF.R.U64 R27, R27, 0x2, R12.reuse ;  /* 0x000000021b1b7819 */ /* 0x100fe4000000120c */
[----:B------:R-:W-:Y:S02]  /*e640*/  ISETP.GT.U32.AND.EX P0, PT, R12, RZ, PT, P0 ;  /* 0x000000ff0c00720c */ /* 0x000fe40003f04100 */
[----:B------:R-:W-:Y:S02]  /*e650*/  SHF.R.U32.HI R12, RZ, 0x2, R12 ;  /* 0x00000002ff0c7819 */ /* 0x000fe4000001160c */
[----:B------:R-:W-:-:S09]  /*e660*/  IADD3 R22, PT, PT, R22, 0x1, RZ ;  /* 0x0000000116167810 */ /* 0x000fd20007ffe0ff */
[----:B------:R-:W-:Y:S05]  /*e670*/  @P0 BRA `(.L_x_59) ;  /* 0xffffffd8009c0947 */ /* 0x000fea000383ffff */
.L_x_44:
[----:B------:R-:W-:Y:S05]  /*e680*/  BSYNC.RECONVERGENT B3 ;  /* 0x0000000000037941 */ /* 0x000fea0003800200 */
.L_x_43:
[----:B01----:R-:W-:Y:S01]  /*e690*/  SHF.R.U32.HI R2, RZ, 0x2, R13 ;  /* 0x00000002ff027819 */ /* 0x003fe2000001160d */
[----:B------:R-:W-:Y:S01]  /*e6a0*/  IMAD.IADD R15, R23, 0x1, -R8 ;  /* 0x00000001170f7824 */ /* 0x000fe200078e0a08 */
[----:B------:R-:W-:Y:S01]  /*e6b0*/  BSSY.RECONVERGENT B2, `(.L_x_60) ;  /* 0x000003e000027945 */ /* 0x000fe20003800200 */
[----:B------:R-:W-:Y:S01]  /*e6c0*/  IMAD.MOV.U32 R18, RZ, RZ, 0x587c5 ;  /* 0x000587c5ff127424 */ /* 0x000fe200078e00ff */
[----:B------:R-:W-:Y:S01]  /*e6d0*/  LOP3.LUT R2, R2, R13, RZ, 0x3c, !PT ;  /* 0x0000000d02027212 */ /* 0x000fe200078e3cff */
[----:B------:R-:W-:-:S04]  /*e6e0*/  IMAD.SHL.U32 R13, R3, 0x10, RZ ;  /* 0x00000010030d7824 */ /* 0x000fc800078e00ff */
[----:B------:R-:W-:-:S05]  /*e6f0*/  IMAD.SHL.U32 R12, R2, 0x2, RZ ;  /* 0x00000002020c7824 */ /* 0x000fca00078e00ff */
[----:B------:R-:W-:Y:S01]  /*e700*/  LOP3.LUT R12, R2, R12, R13, 0x96, !PT ;  /* 0x0000000c020c7212 */ /* 0x000fe200078e960d */
[----:B------:R-:W-:Y:S02]  /*e710*/  IMAD R2, R15, R18, UR6 ;  /* 0x000000060f027e24 */ /* 0x000fe4000f8e0212 */
[----:B------:R-:W-:Y:S01]  /*e720*/  IMAD.MOV.U32 R13, RZ, RZ, 0x2f800000 ;  /* 0x2f800000ff0d7424 */ /* 0x000fe200078e00ff */
[----:B------:R-:W-:Y:S01]  /*e730*/  LOP3.LUT R3, R12, R3, RZ, 0x3c, !PT ;  /* 0x000000030c037212 */ /* 0x000fe200078e3cff */
[----:B------:R-:W-:-:S03]  /*e740*/  IMAD.MOV.U32 R18, RZ, RZ, 0x3e055027 ;  /* 0x3e055027ff127424 */ /* 0x000fc600078e00ff */
[----:B------:R-:W-:-:S04]  /*e750*/  IADD3 R12, PT, PT, R2, 0x587c5, R3 ;  /* 0x000587c5020c7810 */ /* 0x000fc80007ffe003 */
[----:B------:R-:W-:-:S05]  /*e760*/  I2FP.F32.U32 R12, R12 ;  /* 0x0000000c000c7245 */ /* 0x000fca0000201000 */
[----:B------:R-:W-:-:S05]  /*e770*/  FFMA R12, R12, R13, 1.1641532182693481445e-10 ;  /* 0x2f0000000c0c7423 */ /* 0x000fca000000000d */
[----:B------:R-:W-:-:S13]  /*e780*/  FSETP.GEU.AND P0, PT, R12, 1.175494350822287508e-38, PT ;  /* 0x008000000c00780b */ /* 0x000fda0003f0e000 */
[----:B------:R-:W-:-:S05]  /*e790*/  @!P0 FMUL R12, R12, 8388608 ;  /* 0x4b0000000c0c8820 */ /* 0x000fca0000400000 */
[----:B------:R-:W-:-:S04]  /*e7a0*/  IADD3 R13, PT, PT, R12, -0x3f2aaaab, RZ ;  /* 0xc0d555550c0d7810 */ /* 0x000fc80007ffe0ff */
[----:B------:R-:W-:-:S05]  /*e7b0*/  LOP3.LUT R15, R13, 0xff800000, RZ, 0xc0, !PT ;  /* 0xff8000000d0f7812 */ /* 0x000fca00078ec0ff */
[----:B------:R-:W-:-:S04]  /*e7c0*/  IMAD.IADD R13, R12, 0x1, -R15 ;  /* 0x000000010c0d7824 */ /* 0x000fc800078e0a0f */
[----:B------:R-:W-:Y:S01]  /*e7d0*/  FADD R19, R13, -1 ;  /* 0xbf8000000d137421 */ /* 0x000fe20000000000 */
[----:B------:R-:W-:Y:S02]  /*e7e0*/  FSEL R13, RZ, -23, P0 ;  /* 0xc1b80000ff0d7808 */ /* 0x000fe40000000000 */
[----:B------:R-:W-:Y:S01]  /*e7f0*/  ISETP.GT.U32.AND P0, PT, R12, 0x7f7fffff, PT ;  /* 0x7f7fffff0c00780c */ /* 0x000fe20003f04070 */
[----:B------:R-:W-:-:S04]  /*e800*/  FFMA R18, R19, -R18, 0.14084610342979431152 ;  /* 0x3e1039f613127423 */ /* 0x000fc80000000812 */
[----:B------:R-:W-:-:S04]  /*e810*/  FFMA R18, R19, R18, -0.12148627638816833496 ;  /* 0xbdf8cdcc13127423 */ /* 0x000fc80000000012 */
[----:B------:R-:W-:-:S04]  /*e820*/  FFMA R18, R19, R18, 0.13980610668659210205 ;  /* 0x3e0f295513127423 */ /* 0x000fc80000000012 */
[----:B------:R-:W-:-:S04]  /*e830*/  FFMA R18, R19, R18, -0.16684235632419586182 ;  /* 0xbe2ad8b913127423 */ /* 0x000fc80000000012 */
[----:B------:R-:W-:-:S04]  /*e840*/  FFMA R18, R19, R18, 0.20012299716472625732 ;  /* 0x3e4ced0b13127423 */ /* 0x000fc80000000012 */
[----:B------:R-:W-:-:S04]  /*e850*/  FFMA R18, R19, R18, -0.24999669194221496582 ;  /* 0xbe7fff2213127423 */ /* 0x000fc80000000012 */
[----:B------:R-:W-:-:S04]  /*e860*/  FFMA R18, R19, R18, 0.33333182334899902344 ;  /* 0x3eaaaa7813127423 */ /* 0x000fc80000000012 */
[C---:B------:R-:W-:Y:S01]  /*e870*/  FFMA R22, R19.reuse, R18, -0.5 ;  /* 0xbf00000013167423 */ /* 0x040fe20000000012 */
[----:B------:R-:W-:Y:S01]  /*e880*/  I2FP.F32.S32 R18, R15 ;  /* 0x0000000f00127245 */ /* 0x000fe20000201400 */
[----:B------:R-:W-:Y:S02]  /*e890*/  IMAD.MOV.U32 R15, RZ, RZ, 0x7f800000 ;  /* 0x7f800000ff0f7424 */ /* 0x000fe400078e00ff */
[C---:B------:R-:W-:Y:S02]  /*e8a0*/  FMUL R22, R19.reuse, R22 ;  /* 0x0000001613167220 */ /* 0x040fe40000400000 */
[----:B------:R-:W-:Y:S01]  /*e8b0*/  FFMA R18, R18, 1.1920928955078125e-07, R13 ;  /* 0x3400000012127823 */ /* 0x000fe2000000000d */
[----:B------:R-:W-:Y:S01]  /*e8c0*/  SHF.R.U32.HI R13, RZ, 0x2, R14 ;  /* 0x00000002ff0d7819 */ /* 0x000fe2000001160e */
[----:B------:R-:W-:-:S03]  /*e8d0*/  FFMA R19, R19, R22, R19 ;  /* 0x0000001613137223 */ /* 0x000fc60000000013 */
[----:B------:R-:W-:Y:S01]  /*e8e0*/  LOP3.LUT R13, R13, R14, RZ, 0x3c, !PT ;  /* 0x0000000e0d0d7212 */ /* 0x000fe200078e3cff */
[----:B------:R-:W-:Y:S01]  /*e8f0*/  FFMA R18, R18, 0.69314718246459960938, R19 ;  /* 0x3f31721812127823 */ /* 0x000fe20000000013 */
[C---:B------:R-:W-:Y:S01]  /*e900*/  @P0 FFMA R18, R12.reuse, R15, +INF ;  /* 0x7f8000000c120423 */ /* 0x040fe2000000000f */
[----:B------:R-:W-:Y:S01]  /*e910*/  IMAD.SHL.U32 R14, R3, 0x10, RZ ;  /* 0x00000010030e7824 */ /* 0x000fe200078e00ff */
[----:B------:R-:W-:Y:S01]  /*e920*/  FSETP.NEU.AND P0, PT, R12, RZ, PT ;  /* 0x000000ff0c00720b */ /* 0x000fe20003f0d000 */
[----:B------:R-:W-:Y:S02]  /*e930*/  IMAD.SHL.U32 R15, R13, 0x2, RZ ;  /* 0x000000020d0f7824 */ /* 0x000fe400078e00ff */
[----:B------:R-:W-:-:S03]  /*e940*/  FMUL R18, R18, -2 ;  /* 0xc000000012127820 */ /* 0x000fc60000400000 */
[----:B------:R-:W-:Y:S02]  /*e950*/  LOP3.LUT R14, R13, R15, R14, 0x96, !PT ;  /* 0x0000000f0d0e7212 */ /* 0x000fe400078e960e */
[----:B------:R-:W-:Y:S02]  /*e960*/  FSEL R13, R18, +INF , P0 ;  /* 0x7f800000120d7808 */ /* 0x000fe40000000000 */
[----:B------:R-:W-:Y:S02]  /*e970*/  LOP3.LUT R3, R14, R3, RZ, 0x3c, !PT ;  /* 0x000000030e037212 */ /* 0x000fe400078e3cff */
[----:B------:R-:W-:Y:S01]  /*e980*/  IADD3 R14, PT, PT, R13, -0xd000000, RZ ;  /* 0xf30000000d0e7810 */ /* 0x000fe20007ffe0ff */
[----:B------:R0:W1:Y:S01]  /*e990*/  MUFU.RSQ R12, R13 ;  /* 0x0000000d000c7308 */ /* 0x0000620000001400 */
[----:B------:R-:W-:Y:S01]  /*e9a0*/  IADD3 R3, PT, PT, R2, 0xb0f8a, R3 ;  /* 0x000b0f8a02037810 */ /* 0x000fe20007ffe003 */
[----:B------:R-:W-:Y:S01]  /*e9b0*/  IMAD.MOV.U32 R2, RZ, RZ, 0x30c90fdb ;  /* 0x30c90fdbff027424 */ /* 0x000fe200078e00ff */
[----:B------:R-:W-:-:S02]  /*e9c0*/  ISETP.GT.U32.AND P0, PT, R14, 0x727fffff, PT ;  /* 0x727fffff0e00780c */ /* 0x000fc40003f04070 */
[----:B------:R-:W-:-:S05]  /*e9d0*/  I2FP.F32.U32 R3, R3 ;  /* 0x0000000300037245 */ /* 0x000fca0000201000 */
[----:B------:R-:W-:-:S06]  /*e9e0*/  FFMA R19, R3, R2, 7.314590599882819788e-10 ;  /* 0x30490fdb03137423 */ /* 0x000fcc0000000002 */
[----:B0-----:R-:W-:Y:S05]  /*e9f0*/  @!P0 BRA `(.L_x_61) ;  /* 0x0000000000148947 */ /* 0x001fea0003800000 */
[----:B------:R-:W-:Y:S01]  /*ea00*/  IMAD.MOV.U32 R2, RZ, RZ, R13 ;  /* 0x000000ffff027224 */ /* 0x000fe200078e000d */
[----:B------:R-:W-:-:S07]  /*ea10*/  MOV R18, 0xea30 ;  /* 0x0000ea3000127802 */ /* 0x000fce0000000f00 */
[----:B-1----:R-:W-:Y:S05]  /*ea20*/  CALL.REL.NOINC `($__internal_0_$__cuda_sm20_sqrt_rn_f32_slowpath) ;  /* 0x0000000400647944 */ /* 0x002fea0003c00000 */
[----:B------:R-:W-:Y:S01]  /*ea30*/  IMAD.MOV.U32 R2, RZ, RZ, R3 ;  /* 0x000000ffff027224 */ /* 0x000fe200078e0003 */
[----:B------:R-:W-:Y:S06]  /*ea40*/  BRA `(.L_x_62) ;  /* 0x0000000000107947 */ /* 0x000fec0003800000 */
.L_x_61:
[----:B-1----:R-:W-:Y:S01]  /*ea50*/  FMUL.FTZ R2, R13, R12 ;  /* 0x0000000c0d027220 */ /* 0x002fe20000410000 */
[----:B------:R-:W-:-:S03]  /*ea60*/  FMUL.FTZ R12, R12, 0.5 ;  /* 0x3f0000000c0c7820 */ /* 0x000fc60000410000 */
[----:B------:R-:W-:-:S04]  /*ea70*/  FFMA R3, -R2, R2, R13 ;  /* 0x0000000202037223 */ /* 0x000fc8000000010d */
[----:B------:R-:W-:-:S07]  /*ea80*/  FFMA R2, R3, R12, R2 ;  /* 0x0000000c03027223 */ /* 0x000fce0000000002 */
.L_x_62:
[----:B------:R-:W-:Y:S05]  /*ea90*/  BSYNC.RECONVERGENT B2 ;  /* 0x0000000000027941 */ /* 0x000fea0003800200 */
.L_x_60:
[----:B------:R-:W-:-:S04]  /*eaa0*/  FMUL.RZ R13, R19, 0.15915493667125701904 ;  /* 0x3e22f983130d7820 */ /* 0x000fc8000040c000 */
[----:B------:R-:W0:Y:S02]  /*eab0*/  MUFU.SIN R3, R13 ;  /* 0x0000000d00037308 */ /* 0x000e240000000400 */
[----:B0-----:R-:W-:-:S06]  /*eac0*/  FMUL R12, R3, R2 ;  /* 0x00000002030c7220 */ /* 0x001fcc0000400000 */
[----:B------:R-:W0:Y:S02]  /*ead0*/  F2F.F64.F32 R2, R12 ;  /* 0x0000000c00027310 */ /* 0x000e240000201800 */
[----:B0-----:R-:W-:-:S10]  /*eae0*/  DFMA R2, R10, R2, R4 ;  /* 0x000000020a02722b */ /* 0x001fd40000000004 */
[----:B------:R-:W0:Y:S02]  /*eaf0*/  F2I.F64 R3, R2 ;  /* 0x0000000200037311 */ /* 0x000e240000301100 */
[----:B0-----:R0:W-:Y:S02]  /*eb00*/  STG.E desc[UR10][R16.64], R3 ;  /* 0x0000000310007986 */ /* 0x0011e4000c10190a */
.L_x_40:
[----:B------:R-:W-:Y:S05]  /*eb10*/  BSYNC.RECONVERGENT B0 ;  /* 0x0000000000007941 */ /* 0x000fea0003800200 */
.L_x_37:
[----:B------:R-:W3:Y:S02]  /*eb20*/  LDCU.64 UR4, c[0x0][0x3a8] ;  /* 0x00007500ff0477ac */ /* 0x000ee40008000a00 */
[C---:B---3--:R-:W-:Y:S01]  /*eb30*/  IADD3 R2, P0, PT, R23.reuse, UR4, RZ ;  /* 0x0000000417027c10 */ /* 0x048fe2000ff1e0ff */
[----:B------:R-:W3:Y:S03]  /*eb40*/  LDCU UR4, c[0x0][0x388] ;  /* 0x00007100ff0477ac */ /* 0x000ee60008000800 */
[----:B0-2---:R-:W-:-:S05]  /*eb50*/  LEA.HI.X.SX32 R3, R23, UR5, 0x1, P0 ;  /* 0x0000000517037c11 */ /* 0x005fca00080f0eff */
[----:B------:R2:W-:Y:S04]  /*eb60*/  STG.E.U8 desc[UR10][R2.64], R21 ;  /* 0x0000001502007986 */ /* 0x0005e8000c10110a */
[----:B-1----:R-:W5:Y:S01]  /*eb70*/  LDG.E R16, desc[UR10][R16.64] ;  /* 0x0000000a10107981 */ /* 0x002f62000c1e1900 */
[----:B------:R-:W-:Y:S02]  /*eb80*/  VIADD R23, R23, 0x1 ;  /* 0x0000000117177836 */ /* 0x000fe40000000000 */
[----:B---3--:R-:W-:-:S05]  /*eb90*/  VIADD R12, R8, UR4 ;  /* 0x00000004080c7c36 */ /* 0x008fca0008000000 */
[----:B------:R-:W-:Y:S02]  /*eba0*/  ISETP.GE.AND P0, PT, R23, R12, PT ;  /* 0x0000000c1700720c */ /* 0x000fe40003f06270 */
[C---:B-----5:R-:W-:Y:S01]  /*ebb0*/  IADD3 R6, PT, PT, R16.reuse, R6, RZ ;  /* 0x0000000610067210 */ /* 0x060fe20007ffe0ff */
[----:B------:R-:W-:-:S10]  /*ebc0*/  IMAD R9, R16, R16, R9 ;  /* 0x0000001010097224 */ /* 0x000fd400078e0209 */
[----:B--2---:R-:W-:Y:S05]  /*ebd0*/  @!P0 BRA `(.L_x_63) ;  /* 0xffffffd000888947 */ /* 0x004fea000383ffff */
[----:B------:R-:W-:Y:S05]  /*ebe0*/  BSYNC.RECONVERGENT B1 ;  /* 0x0000000000017941 */ /* 0x000fea0003800200 */
.L_x_36:
[----:B------:R-:W3:Y:S01]  /*ebf0*/  LDC R7, c[0x0][0x388] ;  /* 0x0000e200ff077b82 */ /* 0x000ee20000000800 */
[----:B--2---:R-:W-:Y:S01]  /*ec00*/  IMAD.MOV.U32 R2, RZ, RZ, RZ ;  /* 0x000000ffff027224 */ /* 0x004fe200078e00ff */
[----:B------:R-:W-:Y:S01]  /*ec10*/  IABS R11, R6 ;  /* 0x00000006000b7213 */ /* 0x000fe20000000000 */
[----:B------:R-:W-:Y:S01]  /*ec20*/  BSSY.RECONVERGENT B0, `(.L_x_64) ;  /* 0x0000035000007945 */ /* 0x000fe20003800200 */
[----:B-1----:R-:W-:Y:S02]  /*ec30*/  IABS R13, R9 ;  /* 0x00000009000d7213 */ /* 0x002fe40000000000 */
[-C--:B---3--:R-:W-:Y:S02]  /*ec40*/  IABS R12, R7.reuse ;  /* 0x00000007000c7213 */ /* 0x088fe40000000000 */
[-C--:B------:R-:W-:Y:S02]  /*ec50*/  LOP3.LUT R6, R6, R7.reuse, RZ, 0x3c, !PT ;  /* 0x0000000706067212 */ /* 0x080fe400078e3cff */
[----:B------:R-:W1:Y:S01]  /*ec60*/  I2F.RP R4, R12 ;  /* 0x0000000c00047306 */ /* 0x000e620000209400 */
[----:B------:R-:W-:-:S02]  /*ec70*/  LOP3.LUT R9, R9, R7, RZ, 0x3c, !PT ;  /* 0x0000000709097212 */ /* 0x000fc400078e3cff */
[----:B------:R-:W-:Y:S02]  /*ec80*/  ISETP.GE.AND P3, PT, R6, RZ, PT ;  /* 0x000000ff0600720c */ /* 0x000fe40003f66270 */
[----:B------:R-:W-:-:S03]  /*ec90*/  ISETP.GE.AND P5, PT, R9, RZ, PT ;  /* 0x000000ff0900720c */ /* 0x000fc60003fa6270 */
[----:B-1----:R-:W1:Y:S02]  /*eca0*/  MUFU.RCP R4, R4 ;  /* 0x0000000400047308 */ /* 0x002e640000001000 */
[----:B-1----:R-:W-:-:S06]  /*ecb0*/  VIADD R8, R4, 0xffffffe ;  /* 0x0ffffffe04087836 */ /* 0x002fcc0000000000 */
[----:B------:R-:W1:Y:S02]  /*ecc0*/  F2I.FTZ.U32.TRUNC.NTZ R3, R8 ;  /* 0x0000000800037305 */ /* 0x000e64000021f000 */
[----:B-1----:R-:W-:-:S04]  /*ecd0*/  IMAD.MOV R5, RZ, RZ, -R3 ;  /* 0x000000ffff057224 */ /* 0x002fc800078e0a03 */
[----:B------:R-:W-:-:S04]  /*ece0*/  IMAD R5, R5, R12, RZ ;  /* 0x0000000c05057224 */ /* 0x000fc800078e02ff */
[----:B------:R-:W-:-:S04]  /*ecf0*/  IMAD.HI.U32 R10, R3, R5, R2 ;  /* 0x00000005030a7227 */ /* 0x000fc800078e0002 */
[----:B------:R-:W-:Y:S02]  /*ed00*/  IMAD.MOV.U32 R3, RZ, RZ, R11 ;  /* 0x000000ffff037224 */ /* 0x000fe400078e000b */
[----:B------:R-:W-:Y:S02]  /*ed10*/  IMAD.MOV.U32 R5, RZ, RZ, R13 ;  /* 0x000000ffff057224 */ /* 0x000fe400078e000d */
        /* <DEDUP_REMOVED lines=13> */
[----:B------:R-:W-:-:S11]  /*edf0*/  ISETP.GE.U32.AND P1, PT, R5, R12, PT ;  /* 0x0000000c0500720c */ /* 0x000fd60003f26070 */
[----:B------:R-:W-:Y:S02]  /*ee00*/  @P0 IADD3 R2, PT, PT, R2, 0x1, RZ ;  /* 0x0000000102020810 */ /* 0x000fe40007ffe0ff */
[----:B------:R-:W-:Y:S01]  /*ee10*/  @P1 VIADD R4, R4, 0x1 ;  /* 0x0000000104041836 */ /* 0x000fe20000000000 */
[----:B------:R-:W-:Y:S02]  /*ee20*/  ISETP.NE.AND P0, PT, R7, RZ, PT ;  /* 0x000000ff0700720c */ /* 0x000fe40003f05270 */
[----:B------:R-:W-:Y:S01]  /*ee30*/  @!P3 IMAD.MOV R2, RZ, RZ, -R2 ;  /* 0x000000ffff02b224 */ /* 0x000fe200078e0a02 */
[----:B------:R-:W-:Y:S01]  /*ee40*/  LOP3.LUT R7, RZ, R7, RZ, 0x33, !PT ;  /* 0x00000007ff077212 */ /* 0x000fe200078e33ff */
[----:B------:R-:W-:-:S03]  /*ee50*/  @!P5 IMAD.MOV R4, RZ, RZ, -R4 ;  /* 0x000000ffff04d224 */ /* 0x000fc600078e0a04 */
[C---:B------:R-:W-:Y:S02]  /*ee60*/  SEL R2, R7.reuse, R2, !P0 ;  /* 0x0000000207027207 */ /* 0x040fe40004000000 */
        /* <DEDUP_REMOVED lines=8> */
[----:B0---4-:R-:W-:-:S07]  /*eef0*/  MOV R18, 0xef10 ;  /* 0x0000ef1000127802 */ /* 0x011fce0000000f00 */
[----:B------:R-:W-:Y:S05]  /*ef00*/  CALL.REL.NOINC `($__internal_0_$__cuda_sm20_sqrt_rn_f32_slowpath) ;  /* 0x00000000002c7944 */ /* 0x000fea0003c00000 */
[----:B------:R-:W-:Y:S01]  /*ef10*/  IMAD.MOV.U32 R5, RZ, RZ, R3 ;  /* 0x000000ffff057224 */ /* 0x000fe200078e0003 */
[----:B------:R-:W-:Y:S06]  /*ef20*/  BRA `(.L_x_66) ;  /* 0x0000000000107947 */ /* 0x000fec0003800000 */
.L_x_65:
[----:B------:R-:W-:Y:S01]  /*ef30*/  FMUL.FTZ R5, R2, R3 ;  /* 0x0000000302057220 */ /* 0x000fe20000410000 */
[----:B------:R-:W-:-:S03]  /*ef40*/  FMUL.FTZ R3, R3, 0.5 ;  /* 0x3f00000003037820 */ /* 0x000fc60000410000 */
[----:B------:R-:W-:-:S04]  /*ef50*/  FFMA R2, -R5, R5, R2 ;  /* 0x0000000505027223 */ /* 0x000fc80000000102 */
[----:B------:R-:W-:-:S07]  /*ef60*/  FFMA R5, R2, R3, R5 ;  /* 0x0000000302057223 */ /* 0x000fce0000000005 */
.L_x_66:
[----:B------:R-:W-:Y:S05]  /*ef70*/  BSYNC.RECONVERGENT B0 ;  /* 0x0000000000007941 */ /* 0x000fea0003800200 */
.L_x_64:
[----:B------:R-:W1:Y:S02]  /*ef80*/  LDC.64 R2, c[0x0][0x3b8] ;  /* 0x0000ee00ff027b82 */ /* 0x000e640000000a00 */
[----:B-1----:R-:W-:-:S05]  /*ef90*/  IMAD.WIDE R2, R0, 0x4, R2 ;  /* 0x0000000400027825 */ /* 0x002fca00078e0202 */
[----:B------:R-:W-:Y:S01]  /*efa0*/  STG.E desc[UR10][R2.64], R5 ;  /* 0x0000000502007986 */ /* 0x000fe2000c10190a */
[----:B------:R-:W-:Y:S05]  /*efb0*/  EXIT ;  /* 0x000000000000794d */ /* 0x000fea0003800000 */
        .weak           $__internal_0_$__cuda_sm20_sqrt_rn_f32_slowpath
        .type           $__internal_0_$__cuda_sm20_sqrt_rn_f32_slowpath,@function
        .size           $__internal_0_$__cuda_sm20_sqrt_rn_f32_slowpath,(.L_x_69 - $__internal_0_$__cuda_sm20_sqrt_rn_f32_slowpath)
$__internal_0_$__cuda_sm20_sqrt_rn_f32_slowpath:
[----:B------:R-:W-:-:S13]  /*efc0*/  LOP3.LUT P0, RZ, R2, 0x7fffffff, RZ, 0xc0, !PT ;  /* 0x7fffffff02ff7812 */ /* 0x000fda000780c0ff */
[----:B------:R-:W-:Y:S01]  /*efd0*/  @!P0 MOV R3, R2 ;  /* 0x0000000200038202 */ /* 0x000fe20000000f00 */
[----:B------:R-:W-:Y:S06]  /*efe0*/  @!P0 BRA `(.L_x_67) ;  /* 0x0000000000408947 */ /* 0x000fec0003800000 */
[----:B------:R-:W-:-:S13]  /*eff0*/  FSETP.GEU.FTZ.AND P0, PT, R2, RZ, PT ;  /* 0x000000ff0200720b */ /* 0x000fda0003f1e000 */
[----:B------:R-:W-:Y:S01]  /*f000*/  @!P0 IMAD.MOV.U32 R3, RZ, RZ, 0x7fffffff ;  /* 0x7fffffffff038424 */ /* 0x000fe200078e00ff */
[----:B------:R-:W-:Y:S06]  /*f010*/  @!P0 BRA `(.L_x_67) ;  /* 0x0000000000348947 */ /* 0x000fec0003800000 */
[----:B------:R-:W-:-:S13]  /*f020*/  FSETP.GTU.FTZ.AND P0, PT, |R2|, +INF , PT ;  /* 0x7f8000000200780b */ /* 0x000fda0003f1c200 */
[----:B------:R-:W-:Y:S01]  /*f030*/  @P0 FADD.FTZ R3, R2, 1 ;  /* 0x3f80000002030421 */ /* 0x000fe20000010000 */
[----:B------:R-:W-:Y:S06]  /*f040*/  @P0 BRA `(.L_x_67) ;  /* 0x0000000000280947 */ /* 0x000fec0003800000 */
[----:B------:R-:W-:-:S13]  /*f050*/  FSETP.NEU.FTZ.AND P0, PT, |R2|, +INF , PT ;  /* 0x7f8000000200780b */ /* 0x000fda0003f1d200 */
[----:B------:R-:W-:-:S04]  /*f060*/  @P0 FFMA R12, R2, 1.84467440737095516160e+19, RZ ;  /* 0x5f800000020c0823 */ /* 0x000fc800000000ff */
[----:B------:R-:W0:Y:S02]  /*f070*/  @P0 MUFU.RSQ R3, R12 ;  /* 0x0000000c00030308 */ /* 0x000e240000001400 */
[----:B0-----:R-:W-:Y:S01]  /*f080*/  @P0 FMUL.FTZ R13, R12, R3 ;  /* 0x000000030c0d0220 */ /* 0x001fe20000410000 */
[----:B------:R-:W-:Y:S01]  /*f090*/  @P0 FMUL.FTZ R15, R3, 0.5 ;  /* 0x3f000000030f0820 */ /* 0x000fe20000410000 */
[----:B------:R-:W-:Y:S02]  /*f0a0*/  @!P0 IMAD.MOV.U32 R3, RZ, RZ, R2 ;  /* 0x000000ffff038224 */ /* 0x000fe400078e0002 */
[----:B------:R-:W-:-:S04]  /*f0b0*/  @P0 FADD.FTZ R14, -R13, -RZ ;  /* 0x800000ff0d0e0221 */ /* 0x000fc80000010100 */
[----:B------:R-:W-:-:S04]  /*f0c0*/  @P0 FFMA R14, R13, R14, R12 ;  /* 0x0000000e0d0e0223 */ /* 0x000fc8000000000c */
[----:B------:R-:W-:-:S04]  /*f0d0*/  @P0 FFMA R14, R14, R15, R13 ;  /* 0x0000000f0e0e0223 */ /* 0x000fc8000000000d */
[----:B------:R-:W-:-:S07]  /*f0e0*/  @P0 FMUL.FTZ R3, R14, 2.3283064365386962891e-10 ;  /* 0x2f8000000e030820 */ /* 0x000fce0000410000 */
.L_x_67:
[----:B------:R-:W-:Y:S02]  /*f0f0*/  IMAD.MOV.U32 R12, RZ, RZ, R18 ;  /* 0x000000ffff0c7224 */ /* 0x000fe400078e0012 */
[----:B------:R-:W-:-:S04]  /*f100*/  IMAD.MOV.U32 R13, RZ, RZ, 0x0 ;  /* 0x00000000ff0d7424 */ /* 0x000fc800078e00ff */
[----:B------:R-:W-:Y:S05]  /*f110*/  RET.REL.NODEC R12 `(_Z9madfilterPiiiiPfS_PbS0_S0_S0_il) ;  /* 0xffffff0c0cb87950 */ /* 0x000fea0003c3ffff */
.L_x_68:
[----:B------:R-:W-:-:S00]  /*f120*/  BRA `(.L_x_68) ;  /* 0xfffffffc00fc7947 */ /* 0x000fc0000383ffff */
[----:B------:R-:W-:-:S00]  /*f130*/  NOP ;  /* 0x0000000000007918 */ /* 0x000fc00000000000 */
        /* <DEDUP_REMOVED lines=12> */
.L_x_69:


//--------------------- .nv.global.init           --------------------------
	.section	.nv.global.init,"aw",@progbits
	.align	4
.nv.global.init:
	.type		mrg32k3aM1SubSeq,@object
	.size		mrg32k3aM1SubSeq,(mrg32k3aM2SubSeq - mrg32k3aM1SubSeq)
mrg32k3aM1SubSeq:
        /*0000*/ 	.byte	0x0b, 0xcc, 0xee, 0x04, 0x73, 0x29, 0x8b, 0x6f, 0xf6, 0x53, 0x03, 0xf6, 0x23, 0xf6, 0xea, 0xda
        /* <DEDUP_REMOVED lines=125> */
	.type		mrg32k3aM2SubSeq,@object
	.size		mrg32k3aM2SubSeq,(mrg32k3aM1 - mrg32k3aM2SubSeq)
mrg32k3aM2SubSeq:
        /* <DEDUP_REMOVED lines=126> */
	.type		mrg32k3aM1,@object
	.size		mrg32k3aM1,(mrg32k3aM1Seq - mrg32k3aM1)
mrg32k3aM1:
        /* <DEDUP_REMOVED lines=144> */
	.type		mrg32k3aM1Seq,@object
	.size		mrg32k3aM1Seq,(mrg32k3aM2 - mrg32k3aM1Seq)
mrg32k3aM1Seq:
        /* <DEDUP_REMOVED lines=144> */
	.type		mrg32k3aM2,@object
	.size		mrg32k3aM2,(mrg32k3aM2Seq - mrg32k3aM2)
mrg32k3aM2:
        /* <DEDUP_REMOVED lines=144> */
	.type		mrg32k3aM2Seq,@object
	.size		mrg32k3aM2Seq,(precalc_xorwow_matrix - mrg32k3aM2Seq)
mrg32k3aM2Seq:
        /* <DEDUP_REMOVED lines=144> */
	.type		precalc_xorwow_matrix,@object
	.size		precalc_xorwow_matrix,(precalc_xorwow_offset_matrix - precalc_xorwow_matrix)
precalc_xorwow_matrix:
        /* <DEDUP_REMOVED lines=6400> */
	.type		precalc_xorwow_offset_matrix,@object
	.size		precalc_xorwow_offset_matrix,(.L_1 - precalc_xorwow_offset_matrix)
precalc_xorwow_offset_matrix:
        /* <DEDUP_REMOVED lines=6400> */
.L_1:


//--------------------- .nv.shared.reserved.0     --------------------------
	.section	.nv.shared.reserved.0,"aw",@nobits
	.weak		__nv_reservedSMEM_offset_0_alias
	.size		__nv_reservedSMEM_offset_0_alias, 0, 64
	.other		__nv_reservedSMEM_offset_0_alias,@"STO_CUDA_RESERVED_SHARED STV_DEFAULT"
__nv_reservedSMEM_offset_0_alias:
	.zero		0
	.zero		64


//--------------------- .nv.constant0._Z9madfilterPiiiiPfS_PbS0_S0_S0_il --------------------------
	.section	.nv.constant0._Z9madfilterPiiiiPfS_PbS0_S0_S0_il,"a",@progbits
	.sectionflags	@""
	.align	4
.nv.constant0._Z9madfilterPiiiiPfS_PbS0_S0_S0_il:
	.zero		984


//--------------------- SYMBOLS --------------------------

	.type		.nv.reservedSmem.offset0,@object
	.size		.nv.reservedSmem.offset0,0x4
